	.target	sm_100a

	.elftype	@"ET_EXEC"


//--------------------- .note.nv.tkinfo           --------------------------
	.section	.note.nv.tkinfo,"",@"SHT_NOTE"
	.sectionflags	@"SHF_NOTE_NV_TKINFO"
	.tkinfo
        /*0018*/ 	.word	0x00000002
        /*0030*/ 	.string	""
        /*0030*/ 	.string	"ptxas"
        /*0030*/ 	.string	"Cuda compilation tools, release 13.0, V13.0.88"
        /*0030*/ 	.string	"Build cuda_13.0.r13.0/compiler.36424714_0"
        /*0030*/ 	.string	"-arch sm_100a -m 64 "



//--------------------- .note.nv.cuinfo           --------------------------
	.section	.note.nv.cuinfo,"",@"SHT_NOTE"
	.sectionflags	@"SHF_NOTE_NV_CUINFO"
        /*0018*/ 	.short	0x0002
        /*001a*/ 	.short	0x0064
        /*001c*/ 	.short	0x0082
	.zero		2


//--------------------- .nv.info                  --------------------------
	.section	.nv.info,"",@"SHT_CUDA_INFO"
	.align	4


	//----- nvinfo : EIATTR_REGCOUNT
	.align		4
        /*0000*/ 	.byte	0x04, 0x2f
        /*0002*/ 	.short	(.L_19 - .L_18)
	.align		4
.L_18:
        /*0004*/ 	.word	index@(_ZN7cutlass13device_kernelINS_4gemm6kernel13GemmUniversalIN4cute5tupleIJiiiiEEENS1_10collective13CollectiveMmaINS1_35MainloopSm100TmaUmmaWarpSpecializedILi35ELi2ELi4ENS5_IJNS4_1CILi2EEENSA_ILi1EEESC_EEEEENS5_IJNSA_ILi128EEENSA_ILi64EEENSA_ILi32EEEEEENS_10bfloat16_tENS5_IJlSC_lEEESJ_SK_NS4_8TiledMMAINS4_8MMA_AtomIJNS4_26SM100_MMA_F16BF16_2x1SM_SSISJ_SJ_fLi128ELi64ELNS4_4UMMA5MajorE0ELSP_0ELNSO_7ScaleInE0ELSQ_0EEEEEENS4_6LayoutINS5_IJSC_SC_SC_EEENS5_IJNSA_ILi0EEESV_SV_EEEEENS5_IJNS4_10UnderscoreESY_SY_EEEEENS4_18SM100_TMA_2SM_LOADENS4_14ComposedLayoutINS4_7SwizzleILi2ELi4ELi3EEENS4_18smem_ptr_flag_bitsILi16EEENST_INS5_IJNSA_ILi8EEESH_EEENS5_IJSH_SC_EEEEEEEvNS4_8identityES11_S1B_vS1C_EENS_8epilogue10collective18CollectiveEpilogueINS1E_23Sm100TmaWarpSpecializedILi3ELi2ELi16ELb1ELb0EEEJNS5_IJSG_SG_SH_EEENS5_IJNST_ISG_SC_EENST_INS5_IJNSA_ILi16EEESB_EEENS5_IJSC_SH_EEEEEEEESJ_SK_SJ_SK_NS1E_6fusion15FusionCallbacksIS1I_NS1Q_17LinearCombinationISJ_fSJ_fLNS_15FloatRoundStyleE2EEES1J_S1P_JEEENS4_5SM1004TMEM4LOAD26SM100_TMEM_LOAD_32dp32b16xENS4_13SM90_TMA_LOADENS12_INS13_ILi1ELi4ELi3EEES16_NST_INS5_IJS17_S1L_EEENS5_IJS1L_SC_EEEEEEENS4_39AutoVectorizingCopyWithAssumedAlignmentILi128EEENS4_14SM90_TMA_STOREES25_S27_S27_EEEvvEEEEvNT_6ParamsE)
        /*0008*/ 	.word	0x00000059


	//----- nvinfo : EIATTR_FRAME_SIZE
	.align		4
.L_19:
        /*000c*/ 	.byte	0x04, 0x11
        /*000e*/ 	.short	(.L_21 - .L_20)
	.align		4
.L_20:
        /*0010*/ 	.word	index@($__internal_2_$__cuda_sm10x_tcgen05_guardrail_trap_unallocated_columns_being_dealloced)
        /*0014*/ 	.word	0x00000000


	//----- nvinfo : EIATTR_FRAME_SIZE
	.align		4
.L_21:
        /*0018*/ 	.byte	0x04, 0x11
        /*001a*/ 	.short	(.L_23 - .L_22)
	.align		4
.L_22:
        /*001c*/ 	.word	index@($__internal_1_$__cuda_sm10x_tcgen05_guardrail_trap_phase_invalid_during_alloc)
        /*0020*/ 	.word	0x00000000


	//----- nvinfo : EIATTR_FRAME_SIZE
	.align		4
.L_23:
        /*0024*/ 	.byte	0x04, 0x11
        /*0026*/ 	.short	(.L_25 - .L_24)
	.align		4
.L_24:
        /*0028*/ 	.word	index@($__internal_0_$__cuda_sm10x_tcgen05_guardrail_trap_col_being_dealloced_not_returned_by_alloc)
        /*002c*/ 	.word	0x00000000


	//----- nvinfo : EIATTR_FRAME_SIZE
	.align		4
.L_25:
        /*0030*/ 	.byte	0x04, 0x11
        /*0032*/ 	.short	(.L_27 - .L_26)
	.align		4
.L_26:
        /*0034*/ 	.word	index@(_ZN7cutlass13device_kernelINS_4gemm6kernel13GemmUniversalIN4cute5tupleIJiiiiEEENS1_10collective13CollectiveMmaINS1_35MainloopSm100TmaUmmaWarpSpecializedILi35ELi2ELi4ENS5_IJNS4_1CILi2EEENSA_ILi1EEESC_EEEEENS5_IJNSA_ILi128EEENSA_ILi64EEENSA_ILi32EEEEEENS_10bfloat16_tENS5_IJlSC_lEEESJ_SK_NS4_8TiledMMAINS4_8MMA_AtomIJNS4_26SM100_MMA_F16BF16_2x1SM_SSISJ_SJ_fLi128ELi64ELNS4_4UMMA5MajorE0ELSP_0ELNSO_7ScaleInE0ELSQ_0EEEEEENS4_6LayoutINS5_IJSC_SC_SC_EEENS5_IJNSA_ILi0EEESV_SV_EEEEENS5_IJNS4_10UnderscoreESY_SY_EEEEENS4_18SM100_TMA_2SM_LOADENS4_14ComposedLayoutINS4_7SwizzleILi2ELi4ELi3EEENS4_18smem_ptr_flag_bitsILi16EEENST_INS5_IJNSA_ILi8EEESH_EEENS5_IJSH_SC_EEEEEEEvNS4_8identityES11_S1B_vS1C_EENS_8epilogue10collective18CollectiveEpilogueINS1E_23Sm100TmaWarpSpecializedILi3ELi2ELi16ELb1ELb0EEEJNS5_IJSG_SG_SH_EEENS5_IJNST_ISG_SC_EENST_INS5_IJNSA_ILi16EEESB_EEENS5_IJSC_SH_EEEEEEEESJ_SK_SJ_SK_NS1E_6fusion15FusionCallbacksIS1I_NS1Q_17LinearCombinationISJ_fSJ_fLNS_15FloatRoundStyleE2EEES1J_S1P_JEEENS4_5SM1004TMEM4LOAD26SM100_TMEM_LOAD_32dp32b16xENS4_13SM90_TMA_LOADENS12_INS13_ILi1ELi4ELi3EEES16_NST_INS5_IJS17_S1L_EEENS5_IJS1L_SC_EEEEEEENS4_39AutoVectorizingCopyWithAssumedAlignmentILi128EEENS4_14SM90_TMA_STOREES25_S27_S27_EEEvvEEEEvNT_6ParamsE)
        /*0038*/ 	.word	0x00000000


	//----- nvinfo : EIATTR_MIN_STACK_SIZE
	.align		4
.L_27:
        /*003c*/ 	.byte	0x04, 0x12
        /*003e*/ 	.short	(.L_29 - .L_28)
	.align		4
.L_28:
        /*0040*/ 	.word	index@(_ZN7cutlass13device_kernelINS_4gemm6kernel13GemmUniversalIN4cute5tupleIJiiiiEEENS1_10collective13CollectiveMmaINS1_35MainloopSm100TmaUmmaWarpSpecializedILi35ELi2ELi4ENS5_IJNS4_1CILi2EEENSA_ILi1EEESC_EEEEENS5_IJNSA_ILi128EEENSA_ILi64EEENSA_ILi32EEEEEENS_10bfloat16_tENS5_IJlSC_lEEESJ_SK_NS4_8TiledMMAINS4_8MMA_AtomIJNS4_26SM100_MMA_F16BF16_2x1SM_SSISJ_SJ_fLi128ELi64ELNS4_4UMMA5MajorE0ELSP_0ELNSO_7ScaleInE0ELSQ_0EEEEEENS4_6LayoutINS5_IJSC_SC_SC_EEENS5_IJNSA_ILi0EEESV_SV_EEEEENS5_IJNS4_10UnderscoreESY_SY_EEEEENS4_18SM100_TMA_2SM_LOADENS4_14ComposedLayoutINS4_7SwizzleILi2ELi4ELi3EEENS4_18smem_ptr_flag_bitsILi16EEENST_INS5_IJNSA_ILi8EEESH_EEENS5_IJSH_SC_EEEEEEEvNS4_8identityES11_S1B_vS1C_EENS_8epilogue10collective18CollectiveEpilogueINS1E_23Sm100TmaWarpSpecializedILi3ELi2ELi16ELb1ELb0EEEJNS5_IJSG_SG_SH_EEENS5_IJNST_ISG_SC_EENST_INS5_IJNSA_ILi16EEESB_EEENS5_IJSC_SH_EEEEEEEESJ_SK_SJ_SK_NS1E_6fusion15FusionCallbacksIS1I_NS1Q_17LinearCombinationISJ_fSJ_fLNS_15FloatRoundStyleE2EEES1J_S1P_JEEENS4_5SM1004TMEM4LOAD26SM100_TMEM_LOAD_32dp32b16xENS4_13SM90_TMA_LOADENS12_INS13_ILi1ELi4ELi3EEES16_NST_INS5_IJS17_S1L_EEENS5_IJS1L_SC_EEEEEEENS4_39AutoVectorizingCopyWithAssumedAlignmentILi128EEENS4_14SM90_TMA_STOREES25_S27_S27_EEEvvEEEEvNT_6ParamsE)
        /*0044*/ 	.word	0x00000000
.L_29:


//--------------------- .nv.compat                --------------------------
	.section	.nv.compat,"",@"SHT_CUDA_COMPAT_INFO"
	.align	4
        /*0000*/ 	.byte	0x02, 0x09, 0x01, 0x00, 0x02, 0x02, 0x02, 0x00, 0x02, 0x05, 0x05, 0x00, 0x03, 0x07, 0x01, 0x01
        /*0010*/ 	.byte	0x02, 0x03, 0x01, 0x00, 0x02, 0x06, 0x01, 0x00, 0x04, 0x0b, 0x08, 0x00, 0x09, 0x00, 0x00, 0x00
        /*0020*/ 	.byte	0x00, 0x00, 0x00, 0x00


//--------------------- .nv.info._ZN7cutlass13device_kernelINS_4gemm6kernel13GemmUniversalIN4cute5tupleIJiiiiEEENS1_10collective13CollectiveMmaINS1_35MainloopSm100TmaUmmaWarpSpecializedILi35ELi2ELi4ENS5_IJNS4_1CILi2EEENSA_ILi1EEESC_EEEEENS5_IJNSA_ILi128EEENSA_ILi64EEENSA_ILi32EEEEEENS_10bfloat16_tENS5_IJlSC_lEEESJ_SK_NS4_8TiledMMAINS4_8MMA_AtomIJNS4_26SM100_MMA_F16BF16_2x1SM_SSISJ_SJ_fLi128ELi64ELNS4_4UMMA5MajorE0ELSP_0ELNSO_7ScaleInE0ELSQ_0EEEEEENS4_6LayoutINS5_IJSC_SC_SC_EEENS5_IJNSA_ILi0EEESV_SV_EEEEENS5_IJNS4_10UnderscoreESY_SY_EEEEENS4_18SM100_TMA_2SM_LOADENS4_14ComposedLayoutINS4_7SwizzleILi2ELi4ELi3EEENS4_18smem_ptr_flag_bitsILi16EEENST_INS5_IJNSA_ILi8EEESH_EEENS5_IJSH_SC_EEEEEEEvNS4_8identityES11_S1B_vS1C_EENS_8epilogue10collective18CollectiveEpilogueINS1E_23Sm100TmaWarpSpecializedILi3ELi2ELi16ELb1ELb0EEEJNS5_IJSG_SG_SH_EEENS5_IJNST_ISG_SC_EENST_INS5_IJNSA_ILi16EEESB_EEENS5_IJSC_SH_EEEEEEEESJ_SK_SJ_SK_NS1E_6fusion15FusionCallbacksIS1I_NS1Q_17LinearCombinationISJ_fSJ_fLNS_15FloatRoundStyleE2EEES1J_S1P_JEEENS4_5SM1004TMEM4LOAD26SM100_TMEM_LOAD_32dp32b16xENS4_13SM90_TMA_LOADENS12_INS13_ILi1ELi4ELi3EEES16_NST_INS5_IJS17_S1L_EEENS5_IJS1L_SC_EEEEEEENS4_39AutoVectorizingCopyWithAssumedAlignmentILi128EEENS4_14SM90_TMA_STOREES25_S27_S27_EEEvvEEEEvNT_6ParamsE --------------------------
	.section	.nv.info._ZN7cutlass13device_kernelINS_4gemm6kernel13GemmUniversalIN4cute5tupleIJiiiiEEENS1_10collective13CollectiveMmaINS1_35MainloopSm100TmaUmmaWarpSpecializedILi35ELi2ELi4ENS5_IJNS4_1CILi2EEENSA_ILi1EEESC_EEEEENS5_IJNSA_ILi128EEENSA_ILi64EEENSA_ILi32EEEEEENS_10bfloat16_tENS5_IJlSC_lEEESJ_SK_NS4_8TiledMMAINS4_8MMA_AtomIJNS4_26SM100_MMA_F16BF16_2x1SM_SSISJ_SJ_fLi128ELi64ELNS4_4UMMA5MajorE0ELSP_0ELNSO_7ScaleInE0ELSQ_0EEEEEENS4_6LayoutINS5_IJSC_SC_SC_EEENS5_IJNSA_ILi0EEESV_SV_EEEEENS5_IJNS4_10UnderscoreESY_SY_EEEEENS4_18SM100_TMA_2SM_LOADENS4_14ComposedLayoutINS4_7SwizzleILi2ELi4ELi3EEENS4_18smem_ptr_flag_bitsILi16EEENST_INS5_IJNSA_ILi8EEESH_EEENS5_IJSH_SC_EEEEEEEvNS4_8identityES11_S1B_vS1C_EENS_8epilogue10collective18CollectiveEpilogueINS1E_23Sm100TmaWarpSpecializedILi3ELi2ELi16ELb1ELb0EEEJNS5_IJSG_SG_SH_EEENS5_IJNST_ISG_SC_EENST_INS5_IJNSA_ILi16EEESB_EEENS5_IJSC_SH_EEEEEEEESJ_SK_SJ_SK_NS1E_6fusion15FusionCallbacksIS1I_NS1Q_17LinearCombinationISJ_fSJ_fLNS_15FloatRoundStyleE2EEES1J_S1P_JEEENS4_5SM1004TMEM4LOAD26SM100_TMEM_LOAD_32dp32b16xENS4_13SM90_TMA_LOADENS12_INS13_ILi1ELi4ELi3EEES16_NST_INS5_IJS17_S1L_EEENS5_IJS1L_SC_EEEEEEENS4_39AutoVectorizingCopyWithAssumedAlignmentILi128EEENS4_14SM90_TMA_STOREES25_S27_S27_EEEvvEEEEvNT_6ParamsE,"",@"SHT_CUDA_INFO"
	.sectionflags	@""
	.align	4


	//----- nvinfo : EIATTR_CUDA_API_VERSION
	.align		4
        /*0000*/ 	.byte	0x04, 0x37
        /*0002*/ 	.short	(.L_31 - .L_30)
.L_30:
        /*0004*/ 	.word	0x00000082


	//----- nvinfo : EIATTR_KPARAM_INFO
	.align		4
.L_31:
        /*0008*/ 	.byte	0x04, 0x17
        /*000a*/ 	.short	(.L_33 - .L_32)
.L_32:
        /*000c*/ 	.word	0x00000000
        /*0010*/ 	.short	0x0000
        /*0012*/ 	.short	0x0000
        /*0014*/ 	.byte	0x00, 0xf0, 0x01, 0x20


	//----- nvinfo : EIATTR_AT_ENTRY_FRAGMENTS
	.align		4
.L_33:
        /*0018*/ 	.byte	0x04, 0x4f
        /*001a*/ 	.short	(.L_35 - .L_34)


	//   ....[0]....
.L_34:
        /*001c*/ 	.word	0x00000007


	//----- nvinfo : EIATTR_RESERVED_SMEM_USED
	.align		4
.L_35:
        /*0020*/ 	.byte	0x01, 0x41
	.zero		2


	//----- nvinfo : EIATTR_SPARSE_MMA_MASK
	.align		4
        /*0024*/ 	.byte	0x03, 0x50
        /*0026*/ 	.short	0x0000


	//----- nvinfo : EIATTR_TCGEN05_2CTA_USED
	.align		4
        /*0028*/ 	.byte	0x01, 0x52
	.zero		2


	//----- nvinfo : EIATTR_MAXREG_COUNT
	.align		4
        /*002c*/ 	.byte	0x03, 0x1b
        /*002e*/ 	.short	0x00ff


	//----- nvinfo : EIATTR_NUM_BARRIERS
	.align		4
        /*0030*/ 	.byte	0x02, 0x4c
        /*0032*/ 	.byte	0x07
	.zero		1


	//----- nvinfo : EIATTR_EXTERNS
	.align		4
        /*0034*/ 	.byte	0x04, 0x0f
        /*0036*/ 	.short	(.L_37 - .L_36)


	//   ....[0]....
	.align		4
.L_36:
        /*0038*/ 	.word	index@(__assertfail)


	//----- nvinfo : EIATTR_MERCURY_ISA_VERSION
	.align		4
.L_37:
        /*003c*/ 	.byte	0x03, 0x5f
        /*003e*/ 	.short	0x0101


	//----- nvinfo : EIATTR_INT_WARP_WIDE_INSTR_OFFSETS
	.align		4
        /*0040*/ 	.byte	0x04, 0x31
        /*0042*/ 	.short	(.L_39 - .L_38)


	//   ....[0]....
.L_38:
        /*0044*/ 	.word	0x00001100


	//   ....[1]....
        /*0048*/ 	.word	0x000011a0


	//   ....[2]....
        /*004c*/ 	.word	0x00002510


	//   ....[3]....
        /*0050*/ 	.word	0x00005480


	//   ....[4]....
        /*0054*/ 	.word	0x000054a0


	//   ....[5]....
        /*0058*/ 	.word	0x000054d0


	//   ....[6]....
        /*005c*/ 	.word	0x00005de0


	//   ....[7]....
        /*0060*/ 	.word	0x00005e50


	//   ....[8]....
        /*0064*/ 	.word	0x00005f60


	//   ....[9]....
        /*0068*/ 	.word	0x00006130


	//   ....[10]....
        /*006c*/ 	.word	0x000061e0


	//   ....[11]....
        /*0070*/ 	.word	0x00006300


	//----- nvinfo : EIATTR_COOP_GROUP_MASK_REGIDS
	.align		4
.L_39:
        /*0074*/ 	.byte	0x04, 0x29
        /*0076*/ 	.short	(.L_41 - .L_40)


	//   ....[0]....
.L_40:
        /*0078*/ 	.word	0xffffffff


	//   ....[1]....
        /*007c*/ 	.word	0xffffffff


	//   ....[2]....
        /*0080*/ 	.word	0xffffffff


	//   ....[3]....
        /*0084*/ 	.word	0xffffffff


	//   ....[4]....
        /*0088*/ 	.word	0xffffffff


	//   ....[5]....
        /*008c*/ 	.word	0xffffffff


	//   ....[6]....
        /*0090*/ 	.word	0xffffffff


	//   ....[7]....
        /*0094*/ 	.word	0xffffffff


	//   ....[8]....
        /*0098*/ 	.word	0xffffffff


	//   ....[9]....
        /*009c*/ 	.word	0xffffffff


	//   ....[10]....
        /*00a0*/ 	.word	0xffffffff


	//   ....[11]....
        /*00a4*/ 	.word	0xffffffff


	//   ....[12]....
        /*00a8*/ 	.word	0xffffffff


	//   ....[13]....
        /*00ac*/ 	.word	0xffffffff


	//----- nvinfo : EIATTR_COOP_GROUP_INSTR_OFFSETS
	.align		4
.L_41:
        /*00b0*/ 	.byte	0x04, 0x28
        /*00b2*/ 	.short	(.L_43 - .L_42)


	//   ....[0]....
.L_42:
        /*00b4*/ 	.word	0x000000c0


	//   ....[1]....
        /*00b8*/ 	.word	0x00000500


	//   ....[2]....
        /*00bc*/ 	.word	0x00000a90


	//   ....[3]....
        /*00c0*/ 	.word	0x00000c00


	//   ....[4]....
        /*00c4*/ 	.word	0x00000cf0


	//   ....[5]....
        /*00c8*/ 	.word	0x00000e50


	//   ....[6]....
        /*00cc*/ 	.word	0x00000fe0


	//   ....[7]....
        /*00d0*/ 	.word	0x00001220


	//   ....[8]....
        /*00d4*/ 	.word	0x000023f0


	//   ....[9]....
        /*00d8*/ 	.word	0x00004340


	//   ....[10]....
        /*00dc*/ 	.word	0x00004810


	//   ....[11]....
        /*00e0*/ 	.word	0x00004840


	//   ....[12]....
        /*00e4*/ 	.word	0x00005380


	//   ....[13]....
        /*00e8*/ 	.word	0x00005590


	//----- nvinfo : EIATTR_VRC_CTA_INIT_COUNT
	.align		4
.L_43:
        /*00ec*/ 	.byte	0x02, 0x4a
        /*00ee*/ 	.byte	0x80
	.zero		1


	//----- nvinfo : EIATTR_SYSCALL_OFFSETS
	.align		4
        /*00f0*/ 	.byte	0x04, 0x46
        /*00f2*/ 	.short	(.L_45 - .L_44)


	//   ....[0]....
.L_44:
        /*00f4*/ 	.word	0x00006e90


	//   ....[1]....
        /*00f8*/ 	.word	0x00006f80


	//   ....[2]....
        /*00fc*/ 	.word	0x00007740


	//   ....[3]....
        /*0100*/ 	.word	0x000080c0


	//----- nvinfo : EIATTR_MBARRIER_INSTR_OFFSETS
	.align		4
.L_45:
        /*0104*/ 	.byte	0x04, 0x39
        /*0106*/ 	.short	(.L_47 - .L_46)


	//   ....[0]....
.L_46:
        /*0108*/ 	.word	0x00000610
        /*010c*/ 	.word	0x000000ff
        /*0110*/ 	.word	0x00000000
        /*0114*/ 	.short	0x0100
        /*0116*/ 	.byte	0x08
	.zero		1


	//   ....[1]....
        /*0118*/ 	.word	0x00000620
        /*011c*/ 	.word	0x000000ff
        /*0120*/ 	.word	0x00000118
        /*0124*/ 	.short	0x0100
        /*0126*/ 	.byte	0x08
	.zero		1


	//   ....[2]....
        /*0128*/ 	.word	0x00000630
        /*012c*/ 	.word	0x000000ff
        /*0130*/ 	.word	0x00000008
        /*0134*/ 	.short	0x0100
        /*0136*/ 	.byte	0x08
	.zero		1


	//   ....[3]....
        /*0138*/ 	.word	0x00000640
        /*013c*/ 	.word	0x000000ff
        /*0140*/ 	.word	0x00000120
        /*0144*/ 	.short	0x0100
        /*0146*/ 	.byte	0x08
	.zero		1


	//   ....[4]....
        /*0148*/ 	.word	0x00000650
        /*014c*/ 	.word	0x000000ff
        /*0150*/ 	.word	0x00000010
        /*0154*/ 	.short	0x0100
        /*0156*/ 	.byte	0x08
	.zero		1


	//   ....[5]....
        /*0158*/ 	.word	0x00000660
        /*015c*/ 	.word	0x000000ff
        /*0160*/ 	.word	0x00000128
        /*0164*/ 	.short	0x0100
        /*0166*/ 	.byte	0x08
	.zero		1


	//   ....[6]....
        /*0168*/ 	.word	0x00000670
        /*016c*/ 	.word	0x000000ff
        /*0170*/ 	.word	0x00000018
        /*0174*/ 	.short	0x0100
        /*0176*/ 	.byte	0x08
	.zero		1


	//   ....[7]....
        /*0178*/ 	.word	0x00000680
        /*017c*/ 	.word	0x000000ff
        /*0180*/ 	.word	0x00000130
        /*0184*/ 	.short	0x0100
        /*0186*/ 	.byte	0x08
	.zero		1


	//   ....[8]....
        /*0188*/ 	.word	0x00000690
        /*018c*/ 	.word	0x000000ff
        /*0190*/ 	.word	0x00000020
        /*0194*/ 	.short	0x0100
        /*0196*/ 	.byte	0x08
	.zero		1


	//   ....[9]....
        /*0198*/ 	.word	0x000006a0
        /*019c*/ 	.word	0x000000ff
        /*01a0*/ 	.word	0x00000138
        /*01a4*/ 	.short	0x0100
        /*01a6*/ 	.byte	0x08
	.zero		1


	//   ....[10]....
        /*01a8*/ 	.word	0x000006b0
        /*01ac*/ 	.word	0x000000ff
        /*01b0*/ 	.word	0x00000028
        /*01b4*/ 	.short	0x0100
        /*01b6*/ 	.byte	0x08
	.zero		1


	//   ....[11]....
        /*01b8*/ 	.word	0x000006c0
        /*01bc*/ 	.word	0x000000ff
        /*01c0*/ 	.word	0x00000140
        /*01c4*/ 	.short	0x0100
        /*01c6*/ 	.byte	0x08
	.zero		1


	//   ....[12]....
        /*01c8*/ 	.word	0x000006d0
        /*01cc*/ 	.word	0x000000ff
        /*01d0*/ 	.word	0x00000030
        /*01d4*/ 	.short	0x0100
        /*01d6*/ 	.byte	0x08
	.zero		1


	//   ....[13]....
        /*01d8*/ 	.word	0x000006e0
        /*01dc*/ 	.word	0x000000ff
        /*01e0*/ 	.word	0x00000148
        /*01e4*/ 	.short	0x0100
        /*01e6*/ 	.byte	0x08
	.zero		1


	//   ....[14]....
        /*01e8*/ 	.word	0x000006f0
        /*01ec*/ 	.word	0x000000ff
        /*01f0*/ 	.word	0x00000038
        /*01f4*/ 	.short	0x0100
        /*01f6*/ 	.byte	0x08
	.zero		1


	//   ....[15]....
        /*01f8*/ 	.word	0x00000700
        /*01fc*/ 	.word	0x000000ff
        /*0200*/ 	.word	0x00000150
        /*0204*/ 	.short	0x0100
        /*0206*/ 	.byte	0x08
	.zero		1


	//   ....[16]....
        /*0208*/ 	.word	0x00000710
        /*020c*/ 	.word	0x000000ff
        /*0210*/ 	.word	0x00000040
        /*0214*/ 	.short	0x0100
        /*0216*/ 	.byte	0x08
	.zero		1


	//   ....[17]....
        /*0218*/ 	.word	0x00000720
        /*021c*/ 	.word	0x000000ff
        /*0220*/ 	.word	0x00000158
        /*0224*/ 	.short	0x0100
        /*0226*/ 	.byte	0x08
	.zero		1


	//   ....[18]....
        /*0228*/ 	.word	0x00000730
        /*022c*/ 	.word	0x000000ff
        /*0230*/ 	.word	0x00000048
        /*0234*/ 	.short	0x0100
        /*0236*/ 	.byte	0x08
	.zero		1


	//   ....[19]....
        /*0238*/ 	.word	0x00000740
        /*023c*/ 	.word	0x000000ff
        /*0240*/ 	.word	0x00000160
        /*0244*/ 	.short	0x0100
        /*0246*/ 	.byte	0x08
	.zero		1


	//   ....[20]....
        /*0248*/ 	.word	0x00000750
        /*024c*/ 	.word	0x000000ff
        /*0250*/ 	.word	0x00000050
        /*0254*/ 	.short	0x0100
        /*0256*/ 	.byte	0x08
	.zero		1


	//   ....[21]....
        /*0258*/ 	.word	0x00000760
        /*025c*/ 	.word	0x000000ff
        /*0260*/ 	.word	0x00000168
        /*0264*/ 	.short	0x0100
        /*0266*/ 	.byte	0x08
	.zero		1


	//   ....[22]....
        /*0268*/ 	.word	0x00000770
        /*026c*/ 	.word	0x000000ff
        /*0270*/ 	.word	0x00000058
        /*0274*/ 	.short	0x0100
        /*0276*/ 	.byte	0x08
	.zero		1


	//   ....[23]....
        /*0278*/ 	.word	0x00000780
        /*027c*/ 	.word	0x000000ff
        /*0280*/ 	.word	0x00000170
        /*0284*/ 	.short	0x0100
        /*0286*/ 	.byte	0x08
	.zero		1


	//   ....[24]....
        /*0288*/ 	.word	0x00000790
        /*028c*/ 	.word	0x000000ff
        /*0290*/ 	.word	0x00000060
        /*0294*/ 	.short	0x0100
        /*0296*/ 	.byte	0x08
	.zero		1


	//   ....[25]....
        /*0298*/ 	.word	0x000007a0
        /*029c*/ 	.word	0x000000ff
        /*02a0*/ 	.word	0x00000178
        /*02a4*/ 	.short	0x0100
        /*02a6*/ 	.byte	0x08
	.zero		1


	//   ....[26]....
        /*02a8*/ 	.word	0x000007b0
        /*02ac*/ 	.word	0x000000ff
        /*02b0*/ 	.word	0x00000068
        /*02b4*/ 	.short	0x0100
        /*02b6*/ 	.byte	0x08
	.zero		1


	//   ....[27]....
        /*02b8*/ 	.word	0x000007c0
        /*02bc*/ 	.word	0x000000ff
        /*02c0*/ 	.word	0x00000180
        /*02c4*/ 	.short	0x0100
        /*02c6*/ 	.byte	0x08
	.zero		1


	//   ....[28]....
        /*02c8*/ 	.word	0x000007d0
        /*02cc*/ 	.word	0x000000ff
        /*02d0*/ 	.word	0x00000070
        /*02d4*/ 	.short	0x0100
        /*02d6*/ 	.byte	0x08
	.zero		1


	//   ....[29]....
        /*02d8*/ 	.word	0x000007e0
        /*02dc*/ 	.word	0x000000ff
        /*02e0*/ 	.word	0x00000188
        /*02e4*/ 	.short	0x0100
        /*02e6*/ 	.byte	0x08
	.zero		1


	//   ....[30]....
        /*02e8*/ 	.word	0x000007f0
        /*02ec*/ 	.word	0x000000ff
        /*02f0*/ 	.word	0x00000078
        /*02f4*/ 	.short	0x0100
        /*02f6*/ 	.byte	0x08
	.zero		1


	//   ....[31]....
        /*02f8*/ 	.word	0x00000800
        /*02fc*/ 	.word	0x000000ff
        /*0300*/ 	.word	0x00000190
        /*0304*/ 	.short	0x0100
        /*0306*/ 	.byte	0x08
	.zero		1


	//   ....[32]....
        /*0308*/ 	.word	0x00000810
        /*030c*/ 	.word	0x000000ff
        /*0310*/ 	.word	0x00000080
        /*0314*/ 	.short	0x0100
        /*0316*/ 	.byte	0x08
	.zero		1


	//   ....[33]....
        /*0318*/ 	.word	0x00000820
        /*031c*/ 	.word	0x000000ff
        /*0320*/ 	.word	0x00000198
        /*0324*/ 	.short	0x0100
        /*0326*/ 	.byte	0x08
	.zero		1


	//   ....[34]....
        /*0328*/ 	.word	0x00000830
        /*032c*/ 	.word	0x000000ff
        /*0330*/ 	.word	0x00000088
        /*0334*/ 	.short	0x0100
        /*0336*/ 	.byte	0x08
	.zero		1


	//   ....[35]....
        /*0338*/ 	.word	0x00000840
        /*033c*/ 	.word	0x000000ff
        /*0340*/ 	.word	0x000001a0
        /*0344*/ 	.short	0x0100
        /*0346*/ 	.byte	0x08
	.zero		1


	//   ....[36]....
        /*0348*/ 	.word	0x00000850
        /*034c*/ 	.word	0x000000ff
        /*0350*/ 	.word	0x00000090
        /*0354*/ 	.short	0x0100
        /*0356*/ 	.byte	0x08
	.zero		1


	//   ....[37]....
        /*0358*/ 	.word	0x00000860
        /*035c*/ 	.word	0x000000ff
        /*0360*/ 	.word	0x000001a8
        /*0364*/ 	.short	0x0100
        /*0366*/ 	.byte	0x08
	.zero		1


	//   ....[38]....
        /*0368*/ 	.word	0x00000870
        /*036c*/ 	.word	0x000000ff
        /*0370*/ 	.word	0x00000098
        /*0374*/ 	.short	0x0100
        /*0376*/ 	.byte	0x08
	.zero		1


	//   ....[39]....
        /*0378*/ 	.word	0x00000880
        /*037c*/ 	.word	0x000000ff
        /*0380*/ 	.word	0x000001b0
        /*0384*/ 	.short	0x0100
        /*0386*/ 	.byte	0x08
	.zero		1


	//   ....[40]....
        /*0388*/ 	.word	0x00000890
        /*038c*/ 	.word	0x000000ff
        /*0390*/ 	.word	0x000000a0
        /*0394*/ 	.short	0x0100
        /*0396*/ 	.byte	0x08
	.zero		1


	//   ....[41]....
        /*0398*/ 	.word	0x000008a0
        /*039c*/ 	.word	0x000000ff
        /*03a0*/ 	.word	0x000001b8
        /*03a4*/ 	.short	0x0100
        /*03a6*/ 	.byte	0x08
	.zero		1


	//   ....[42]....
        /*03a8*/ 	.word	0x000008b0
        /*03ac*/ 	.word	0x000000ff
        /*03b0*/ 	.word	0x000000a8
        /*03b4*/ 	.short	0x0100
        /*03b6*/ 	.byte	0x08
	.zero		1


	//   ....[43]....
        /*03b8*/ 	.word	0x000008c0
        /*03bc*/ 	.word	0x000000ff
        /*03c0*/ 	.word	0x000001c0
        /*03c4*/ 	.short	0x0100
        /*03c6*/ 	.byte	0x08
	.zero		1


	//   ....[44]....
        /*03c8*/ 	.word	0x000008d0
        /*03cc*/ 	.word	0x000000ff
        /*03d0*/ 	.word	0x000000b0
        /*03d4*/ 	.short	0x0100
        /*03d6*/ 	.byte	0x08
	.zero		1


	//   ....[45]....
        /*03d8*/ 	.word	0x000008e0
        /*03dc*/ 	.word	0x000000ff
        /*03e0*/ 	.word	0x000001c8
        /*03e4*/ 	.short	0x0100
        /*03e6*/ 	.byte	0x08
	.zero		1


	//   ....[46]....
        /*03e8*/ 	.word	0x000008f0
        /*03ec*/ 	.word	0x000000ff
        /*03f0*/ 	.word	0x000000b8
        /*03f4*/ 	.short	0x0100
        /*03f6*/ 	.byte	0x08
	.zero		1


	//   ....[47]....
        /*03f8*/ 	.word	0x00000900
        /*03fc*/ 	.word	0x000000ff
        /*0400*/ 	.word	0x000001d0
        /*0404*/ 	.short	0x0100
        /*0406*/ 	.byte	0x08
	.zero		1


	//   ....[48]....
        /*0408*/ 	.word	0x00000910
        /*040c*/ 	.word	0x000000ff
        /*0410*/ 	.word	0x000000c0
        /*0414*/ 	.short	0x0100
        /*0416*/ 	.byte	0x08
	.zero		1


	//   ....[49]....
        /*0418*/ 	.word	0x00000920
        /*041c*/ 	.word	0x000000ff
        /*0420*/ 	.word	0x000001d8
        /*0424*/ 	.short	0x0100
        /*0426*/ 	.byte	0x08
	.zero		1


	//   ....[50]....
        /*0428*/ 	.word	0x00000930
        /*042c*/ 	.word	0x000000ff
        /*0430*/ 	.word	0x000000c8
        /*0434*/ 	.short	0x0100
        /*0436*/ 	.byte	0x08
	.zero		1


	//   ....[51]....
        /*0438*/ 	.word	0x00000940
        /*043c*/ 	.word	0x000000ff
        /*0440*/ 	.word	0x000001e0
        /*0444*/ 	.short	0x0100
        /*0446*/ 	.byte	0x08
	.zero		1


	//   ....[52]....
        /*0448*/ 	.word	0x00000950
        /*044c*/ 	.word	0x000000ff
        /*0450*/ 	.word	0x000000d0
        /*0454*/ 	.short	0x0100
        /*0456*/ 	.byte	0x08
	.zero		1


	//   ....[53]....
        /*0458*/ 	.word	0x00000960
        /*045c*/ 	.word	0x000000ff
        /*0460*/ 	.word	0x000001e8
        /*0464*/ 	.short	0x0100
        /*0466*/ 	.byte	0x08
	.zero		1


	//   ....[54]....
        /*0468*/ 	.word	0x00000970
        /*046c*/ 	.word	0x000000ff
        /*0470*/ 	.word	0x000000d8
        /*0474*/ 	.short	0x0100
        /*0476*/ 	.byte	0x08
	.zero		1


	//   ....[55]....
        /*0478*/ 	.word	0x00000980
        /*047c*/ 	.word	0x000000ff
        /*0480*/ 	.word	0x000001f0
        /*0484*/ 	.short	0x0100
        /*0486*/ 	.byte	0x08
	.zero		1


	//   ....[56]....
        /*0488*/ 	.word	0x00000990
        /*048c*/ 	.word	0x000000ff
        /*0490*/ 	.word	0x000000e0
        /*0494*/ 	.short	0x0100
        /*0496*/ 	.byte	0x08
	.zero		1


	//   ....[57]....
        /*0498*/ 	.word	0x000009a0
        /*049c*/ 	.word	0x000000ff
        /*04a0*/ 	.word	0x000001f8
        /*04a4*/ 	.short	0x0100
        /*04a6*/ 	.byte	0x08
	.zero		1


	//   ....[58]....
        /*04a8*/ 	.word	0x000009b0
        /*04ac*/ 	.word	0x000000ff
        /*04b0*/ 	.word	0x000000e8
        /*04b4*/ 	.short	0x0100
        /*04b6*/ 	.byte	0x08
	.zero		1


	//   ....[59]....
        /*04b8*/ 	.word	0x000009c0
        /*04bc*/ 	.word	0x000000ff
        /*04c0*/ 	.word	0x00000200
        /*04c4*/ 	.short	0x0100
        /*04c6*/ 	.byte	0x08
	.zero		1


	//   ....[60]....
        /*04c8*/ 	.word	0x000009d0
        /*04cc*/ 	.word	0x000000ff
        /*04d0*/ 	.word	0x000000f0
        /*04d4*/ 	.short	0x0100
        /*04d6*/ 	.byte	0x08
	.zero		1


	//   ....[61]....
        /*04d8*/ 	.word	0x000009e0
        /*04dc*/ 	.word	0x000000ff
        /*04e0*/ 	.word	0x00000208
        /*04e4*/ 	.short	0x0100
        /*04e6*/ 	.byte	0x08
	.zero		1


	//   ....[62]....
        /*04e8*/ 	.word	0x000009f0
        /*04ec*/ 	.word	0x000000ff
        /*04f0*/ 	.word	0x000000f8
        /*04f4*/ 	.short	0x0100
        /*04f6*/ 	.byte	0x08
	.zero		1


	//   ....[63]....
        /*04f8*/ 	.word	0x00000a00
        /*04fc*/ 	.word	0x000000ff
        /*0500*/ 	.word	0x00000210
        /*0504*/ 	.short	0x0100
        /*0506*/ 	.byte	0x08
	.zero		1


	//   ....[64]....
        /*0508*/ 	.word	0x00000a10
        /*050c*/ 	.word	0x000000ff
        /*0510*/ 	.word	0x00000100
        /*0514*/ 	.short	0x0100
        /*0516*/ 	.byte	0x08
	.zero		1


	//   ....[65]....
        /*0518*/ 	.word	0x00000a20
        /*051c*/ 	.word	0x000000ff
        /*0520*/ 	.word	0x00000218
        /*0524*/ 	.short	0x0100
        /*0526*/ 	.byte	0x08
	.zero		1


	//   ....[66]....
        /*0528*/ 	.word	0x00000a30
        /*052c*/ 	.word	0x000000ff
        /*0530*/ 	.word	0x00000108
        /*0534*/ 	.short	0x0100
        /*0536*/ 	.byte	0x08
	.zero		1


	//   ....[67]....
        /*0538*/ 	.word	0x00000a40
        /*053c*/ 	.word	0x000000ff
        /*0540*/ 	.word	0x00000220
        /*0544*/ 	.short	0x0100
        /*0546*/ 	.byte	0x08
	.zero		1


	//   ....[68]....
        /*0548*/ 	.word	0x00000a50
        /*054c*/ 	.word	0x000000ff
        /*0550*/ 	.word	0x00000110
        /*0554*/ 	.short	0x0100
        /*0556*/ 	.byte	0x08
	.zero		1


	//   ....[69]....
        /*0558*/ 	.word	0x00000a60
        /*055c*/ 	.word	0x000000ff
        /*0560*/ 	.word	0x00000228
        /*0564*/ 	.short	0x0100
        /*0566*/ 	.byte	0x08
	.zero		1


	//   ....[70]....
        /*0568*/ 	.word	0x00000b90
        /*056c*/ 	.word	0x000000ff
        /*0570*/ 	.word	0x00000230
        /*0574*/ 	.short	0x0100
        /*0576*/ 	.byte	0x09
	.zero		1


	//   ....[71]....
        /*0578*/ 	.word	0x00000ba0
        /*057c*/ 	.word	0x000000ff
        /*0580*/ 	.word	0x00000248
        /*0584*/ 	.short	0x0100
        /*0586*/ 	.byte	0x09
	.zero		1


	//   ....[72]....
        /*0588*/ 	.word	0x00000bb0
        /*058c*/ 	.word	0x000000ff
        /*0590*/ 	.word	0x00000238
        /*0594*/ 	.short	0x0100
        /*0596*/ 	.byte	0x09
	.zero		1


	//   ....[73]....
        /*0598*/ 	.word	0x00000bc0
        /*059c*/ 	.word	0x000000ff
        /*05a0*/ 	.word	0x00000250
        /*05a4*/ 	.short	0x0100
        /*05a6*/ 	.byte	0x09
	.zero		1


	//   ....[74]....
        /*05a8*/ 	.word	0x00000bd0
        /*05ac*/ 	.word	0x000000ff
        /*05b0*/ 	.word	0x00000240
        /*05b4*/ 	.short	0x0100
        /*05b6*/ 	.byte	0x09
	.zero		1


	//   ....[75]....
        /*05b8*/ 	.word	0x00000be0
        /*05bc*/ 	.word	0x000000ff
        /*05c0*/ 	.word	0x00000258
        /*05c4*/ 	.short	0x0100
        /*05c6*/ 	.byte	0x09
	.zero		1


	//   ....[76]....
        /*05c8*/ 	.word	0x00000cc0
        /*05cc*/ 	.word	0x000000ff
        /*05d0*/ 	.word	0x00000260
        /*05d4*/ 	.short	0x0100
        /*05d6*/ 	.byte	0x08
	.zero		1


	//   ....[77]....
        /*05d8*/ 	.word	0x00000cd0
        /*05dc*/ 	.word	0x000000ff
        /*05e0*/ 	.word	0x00000268
        /*05e4*/ 	.short	0x0100
        /*05e6*/ 	.byte	0x08
	.zero		1


	//   ....[78]....
        /*05e8*/ 	.word	0x00000e00
        /*05ec*/ 	.word	0x000000ff
        /*05f0*/ 	.word	0x00000270
        /*05f4*/ 	.short	0x0100
        /*05f6*/ 	.byte	0x08
	.zero		1


	//   ....[79]....
        /*05f8*/ 	.word	0x00000e10
        /*05fc*/ 	.word	0x000000ff
        /*0600*/ 	.word	0x00000280
        /*0604*/ 	.short	0x0100
        /*0606*/ 	.byte	0x08
	.zero		1


	//   ....[80]....
        /*0608*/ 	.word	0x00000e20
        /*060c*/ 	.word	0x000000ff
        /*0610*/ 	.word	0x00000278
        /*0614*/ 	.short	0x0100
        /*0616*/ 	.byte	0x08
	.zero		1


	//   ....[81]....
        /*0618*/ 	.word	0x00000e30
        /*061c*/ 	.word	0x000000ff
        /*0620*/ 	.word	0x00000288
        /*0624*/ 	.short	0x0100
        /*0626*/ 	.byte	0x08
	.zero		1


	//   ....[82]....
        /*0628*/ 	.word	0x00000f50
        /*062c*/ 	.word	0x000000ff
        /*0630*/ 	.word	0x00000290
        /*0634*/ 	.short	0x0100
        /*0636*/ 	.byte	0x09
	.zero		1


	//   ....[83]....
        /*0638*/ 	.word	0x00000f60
        /*063c*/ 	.word	0x000000ff
        /*0640*/ 	.word	0x000002b0
        /*0644*/ 	.short	0x0100
        /*0646*/ 	.byte	0x09
	.zero		1


	//   ....[84]....
        /*0648*/ 	.word	0x00000f70
        /*064c*/ 	.word	0x000000ff
        /*0650*/ 	.word	0x00000298
        /*0654*/ 	.short	0x0100
        /*0656*/ 	.byte	0x09
	.zero		1


	//   ....[85]....
        /*0658*/ 	.word	0x00000f80
        /*065c*/ 	.word	0x000000ff
        /*0660*/ 	.word	0x000002b8
        /*0664*/ 	.short	0x0100
        /*0666*/ 	.byte	0x09
	.zero		1


	//   ....[86]....
        /*0668*/ 	.word	0x00000f90
        /*066c*/ 	.word	0x000000ff
        /*0670*/ 	.word	0x000002a0
        /*0674*/ 	.short	0x0100
        /*0676*/ 	.byte	0x09
	.zero		1


	//   ....[87]....
        /*0678*/ 	.word	0x00000fa0
        /*067c*/ 	.word	0x000000ff
        /*0680*/ 	.word	0x000002c0
        /*0684*/ 	.short	0x0100
        /*0686*/ 	.byte	0x09
	.zero		1


	//   ....[88]....
        /*0688*/ 	.word	0x00000fb0
        /*068c*/ 	.word	0x000000ff
        /*0690*/ 	.word	0x000002a8
        /*0694*/ 	.short	0x0100
        /*0696*/ 	.byte	0x09
	.zero		1


	//   ....[89]....
        /*0698*/ 	.word	0x00000fc0
        /*069c*/ 	.word	0x000000ff
        /*06a0*/ 	.word	0x000002c8
        /*06a4*/ 	.short	0x0100
        /*06a6*/ 	.byte	0x09
	.zero		1


	//   ....[90]....
        /*06a8*/ 	.word	0x000010b0
        /*06ac*/ 	.word	0x000000ff
        /*06b0*/ 	.word	0x000002d0
        /*06b4*/ 	.short	0x0100
        /*06b6*/ 	.byte	0x08
	.zero		1


	//   ....[91]....
        /*06b8*/ 	.word	0x000010c0
        /*06bc*/ 	.word	0x000000ff
        /*06c0*/ 	.word	0x000002e0
        /*06c4*/ 	.short	0x0100
        /*06c6*/ 	.byte	0x08
	.zero		1


	//   ....[92]....
        /*06c8*/ 	.word	0x000010d0
        /*06cc*/ 	.word	0x000000ff
        /*06d0*/ 	.word	0x000002d8
        /*06d4*/ 	.short	0x0100
        /*06d6*/ 	.byte	0x08
	.zero		1


	//   ....[93]....
        /*06d8*/ 	.word	0x000010e0
        /*06dc*/ 	.word	0x000000ff
        /*06e0*/ 	.word	0x000002e8
        /*06e4*/ 	.short	0x0100
        /*06e6*/ 	.byte	0x08
	.zero		1


	//   ....[94]....
        /*06e8*/ 	.word	0x000011d0
        /*06ec*/ 	.word	0x000000ff
        /*06f0*/ 	.word	0x000002f0
        /*06f4*/ 	.short	0x0100
        /*06f6*/ 	.byte	0x07
	.zero		1


	//   ....[95]....
        /*06f8*/ 	.word	0x00001bf0
        /*06fc*/ 	.word	0x00000003
        /*0700*/ 	.word	0x000002e0
        /*0704*/ 	.short	0x010a
        /*0706*/ 	.byte	0xff
	.zero		1


	//   ....[96]....
        /*0708*/ 	.word	0x00001c20
        /*070c*/ 	.word	0x00000003
        /*0710*/ 	.word	0x000002d0
        /*0714*/ 	.short	0x0101
        /*0716*/ 	.byte	0xff
	.zero		1


	//   ....[97]....
        /*0718*/ 	.word	0x00001d20
        /*071c*/ 	.word	0x000000ff
        /*0720*/ 	.word	0x00000118
        /*0724*/ 	.short	0x010a
        /*0726*/ 	.byte	0x08
	.zero		1


	//   ....[98]....
        /*0728*/ 	.word	0x00001df0
        /*072c*/ 	.word	0x000000ff
        /*0730*/ 	.word	0x00000118
        /*0734*/ 	.short	0x010a
        /*0736*/ 	.byte	0x21
	.zero		1


	//   ....[99]....
        /*0738*/ 	.word	0x00001fa0
        /*073c*/ 	.word	0x000000ff
        /*0740*/ 	.word	0x00000118
        /*0744*/ 	.short	0x010a
        /*0746*/ 	.byte	0x08
	.zero		1


	//   ....[100]....
        /*0748*/ 	.word	0x000020a0
        /*074c*/ 	.word	0x000000ff
        /*0750*/ 	.word	0x00000268
        /*0754*/ 	.short	0x0101
        /*0756*/ 	.byte	0x06
	.zero		1


	//   ....[101]....
        /*0758*/ 	.word	0x000020c0
        /*075c*/ 	.word	0x000000ff
        /*0760*/ 	.word	0x00000118
        /*0764*/ 	.short	0x010a
        /*0766*/ 	.byte	0x08
	.zero		1


	//   ....[102]....
        /*0768*/ 	.word	0x00002140
        /*076c*/ 	.word	0x000000ff
        /*0770*/ 	.word	0x00000118
        /*0774*/ 	.short	0x010a
        /*0776*/ 	.byte	0x11
	.zero		1


	//   ....[103]....
        /*0778*/ 	.word	0x000022d0
        /*077c*/ 	.word	0x000000ff
        /*0780*/ 	.word	0x00000118
        /*0784*/ 	.short	0x010a
        /*0786*/ 	.byte	0x08
	.zero		1


	//   ....[104]....
        /*0788*/ 	.word	0x00002420
        /*078c*/ 	.word	0x00000002
        /*0790*/ 	.word	0x00000270
        /*0794*/ 	.short	0x010a
        /*0796*/ 	.byte	0xff
	.zero		1


	//   ....[105]....
        /*0798*/ 	.word	0x000024e0
        /*079c*/ 	.word	0x00000002
        /*07a0*/ 	.word	0x00000000
        /*07a4*/ 	.short	0x0101
        /*07a6*/ 	.byte	0xff
	.zero		1


	//   ....[106]....
        /*07a8*/ 	.word	0x00002a40
        /*07ac*/ 	.word	0x000000ff
        /*07b0*/ 	.word	0x00000000
        /*07b4*/ 	.short	0x010a
        /*07b6*/ 	.byte	0x04
	.zero		1


	//   ....[107]....
        /*07b8*/ 	.word	0x00002ad0
        /*07bc*/ 	.word	0x000000ff
        /*07c0*/ 	.word	0x00000000
        /*07c4*/ 	.short	0x010a
        /*07c6*/ 	.byte	0x04
	.zero		1


	//   ....[108]....
        /*07c8*/ 	.word	0x00002b60
        /*07cc*/ 	.word	0x000000ff
        /*07d0*/ 	.word	0x00000000
        /*07d4*/ 	.short	0x010a
        /*07d6*/ 	.byte	0x04
	.zero		1


	//   ....[109]....
        /*07d8*/ 	.word	0x00002bf0
        /*07dc*/ 	.word	0x000000ff
        /*07e0*/ 	.word	0x00000000
        /*07e4*/ 	.short	0x010a
        /*07e6*/ 	.byte	0x04
	.zero		1


	//   ....[110]....
        /*07e8*/ 	.word	0x00002c80
        /*07ec*/ 	.word	0x000000ff
        /*07f0*/ 	.word	0x00000000
        /*07f4*/ 	.short	0x010a
        /*07f6*/ 	.byte	0x04
	.zero		1


	//   ....[111]....
        /*07f8*/ 	.word	0x00002d10
        /*07fc*/ 	.word	0x000000ff
        /*0800*/ 	.word	0x00000000
        /*0804*/ 	.short	0x010a
        /*0806*/ 	.byte	0x04
	.zero		1


	//   ....[112]....
        /*0808*/ 	.word	0x00002da0
        /*080c*/ 	.word	0x000000ff
        /*0810*/ 	.word	0x00000000
        /*0814*/ 	.short	0x010a
        /*0816*/ 	.byte	0x04
	.zero		1


	//   ....[113]....
        /*0818*/ 	.word	0x00002e30
        /*081c*/ 	.word	0x000000ff
        /*0820*/ 	.word	0x00000000
        /*0824*/ 	.short	0x010a
        /*0826*/ 	.byte	0x04
	.zero		1


	//   ....[114]....
        /*0828*/ 	.word	0x00002ec0
        /*082c*/ 	.word	0x000000ff
        /*0830*/ 	.word	0x00000000
        /*0834*/ 	.short	0x010a
        /*0836*/ 	.byte	0x04
	.zero		1


	//   ....[115]....
        /*0838*/ 	.word	0x00002f50
        /*083c*/ 	.word	0x000000ff
        /*0840*/ 	.word	0x00000000
        /*0844*/ 	.short	0x010a
        /*0846*/ 	.byte	0x04
	.zero		1


	//   ....[116]....
        /*0848*/ 	.word	0x00002fe0
        /*084c*/ 	.word	0x000000ff
        /*0850*/ 	.word	0x00000000
        /*0854*/ 	.short	0x010a
        /*0856*/ 	.byte	0x04
	.zero		1


	//   ....[117]....
        /*0858*/ 	.word	0x00003070
        /*085c*/ 	.word	0x000000ff
        /*0860*/ 	.word	0x00000000
        /*0864*/ 	.short	0x010a
        /*0866*/ 	.byte	0x04
	.zero		1


	//   ....[118]....
        /*0868*/ 	.word	0x00003100
        /*086c*/ 	.word	0x000000ff
        /*0870*/ 	.word	0x00000000
        /*0874*/ 	.short	0x010a
        /*0876*/ 	.byte	0x04
	.zero		1


	//   ....[119]....
        /*0878*/ 	.word	0x00003190
        /*087c*/ 	.word	0x000000ff
        /*0880*/ 	.word	0x00000000
        /*0884*/ 	.short	0x010a
        /*0886*/ 	.byte	0x04
	.zero		1


	//   ....[120]....
        /*0888*/ 	.word	0x00003220
        /*088c*/ 	.word	0x000000ff
        /*0890*/ 	.word	0x00000000
        /*0894*/ 	.short	0x010a
        /*0896*/ 	.byte	0x04
	.zero		1


	//   ....[121]....
        /*0898*/ 	.word	0x000032b0
        /*089c*/ 	.word	0x000000ff
        /*08a0*/ 	.word	0x00000000
        /*08a4*/ 	.short	0x010a
        /*08a6*/ 	.byte	0x04
	.zero		1


	//   ....[122]....
        /*08a8*/ 	.word	0x00003340
        /*08ac*/ 	.word	0x000000ff
        /*08b0*/ 	.word	0x00000000
        /*08b4*/ 	.short	0x010a
        /*08b6*/ 	.byte	0x04
	.zero		1


	//   ....[123]....
        /*08b8*/ 	.word	0x000033d0
        /*08bc*/ 	.word	0x000000ff
        /*08c0*/ 	.word	0x00000000
        /*08c4*/ 	.short	0x010a
        /*08c6*/ 	.byte	0x04
	.zero		1


	//   ....[124]....
        /*08c8*/ 	.word	0x00003460
        /*08cc*/ 	.word	0x000000ff
        /*08d0*/ 	.word	0x00000000
        /*08d4*/ 	.short	0x010a
        /*08d6*/ 	.byte	0x04
	.zero		1


	//   ....[125]....
        /*08d8*/ 	.word	0x000034f0
        /*08dc*/ 	.word	0x000000ff
        /*08e0*/ 	.word	0x00000000
        /*08e4*/ 	.short	0x010a
        /*08e6*/ 	.byte	0x04
	.zero		1


	//   ....[126]....
        /*08e8*/ 	.word	0x00003580
        /*08ec*/ 	.word	0x000000ff
        /*08f0*/ 	.word	0x00000000
        /*08f4*/ 	.short	0x010a
        /*08f6*/ 	.byte	0x04
	.zero		1


	//   ....[127]....
        /*08f8*/ 	.word	0x00003610
        /*08fc*/ 	.word	0x000000ff
        /*0900*/ 	.word	0x00000000
        /*0904*/ 	.short	0x010a
        /*0906*/ 	.byte	0x04
	.zero		1


	//   ....[128]....
        /*0908*/ 	.word	0x000036a0
        /*090c*/ 	.word	0x000000ff
        /*0910*/ 	.word	0x00000000
        /*0914*/ 	.short	0x010a
        /*0916*/ 	.byte	0x04
	.zero		1


	//   ....[129]....
        /*0918*/ 	.word	0x00003730
        /*091c*/ 	.word	0x000000ff
        /*0920*/ 	.word	0x00000000
        /*0924*/ 	.short	0x010a
        /*0926*/ 	.byte	0x04
	.zero		1


	//   ....[130]....
        /*0928*/ 	.word	0x000037c0
        /*092c*/ 	.word	0x000000ff
        /*0930*/ 	.word	0x00000000
        /*0934*/ 	.short	0x010a
        /*0936*/ 	.byte	0x04
	.zero		1


	//   ....[131]....
        /*0938*/ 	.word	0x00003850
        /*093c*/ 	.word	0x000000ff
        /*0940*/ 	.word	0x00000000
        /*0944*/ 	.short	0x010a
        /*0946*/ 	.byte	0x04
	.zero		1


	//   ....[132]....
        /*0948*/ 	.word	0x000038e0
        /*094c*/ 	.word	0x000000ff
        /*0950*/ 	.word	0x00000000
        /*0954*/ 	.short	0x010a
        /*0956*/ 	.byte	0x04
	.zero		1


	//   ....[133]....
        /*0958*/ 	.word	0x00003970
        /*095c*/ 	.word	0x000000ff
        /*0960*/ 	.word	0x00000000
        /*0964*/ 	.short	0x010a
        /*0966*/ 	.byte	0x04
	.zero		1


	//   ....[134]....
        /*0968*/ 	.word	0x00003a00
        /*096c*/ 	.word	0x000000ff
        /*0970*/ 	.word	0x00000000
        /*0974*/ 	.short	0x010a
        /*0976*/ 	.byte	0x04
	.zero		1


	//   ....[135]....
        /*0978*/ 	.word	0x00003a90
        /*097c*/ 	.word	0x000000ff
        /*0980*/ 	.word	0x00000000
        /*0984*/ 	.short	0x010a
        /*0986*/ 	.byte	0x04
	.zero		1


	//   ....[136]....
        /*0988*/ 	.word	0x00003b20
        /*098c*/ 	.word	0x000000ff
        /*0990*/ 	.word	0x00000000
        /*0994*/ 	.short	0x010a
        /*0996*/ 	.byte	0x04
	.zero		1


	//   ....[137]....
        /*0998*/ 	.word	0x00003bb0
        /*099c*/ 	.word	0x000000ff
        /*09a0*/ 	.word	0x00000000
        /*09a4*/ 	.short	0x010a
        /*09a6*/ 	.byte	0x04
	.zero		1


	//   ....[138]....
        /*09a8*/ 	.word	0x00003c40
        /*09ac*/ 	.word	0x000000ff
        /*09b0*/ 	.word	0x00000000
        /*09b4*/ 	.short	0x010a
        /*09b6*/ 	.byte	0x04
	.zero		1


	//   ....[139]....
        /*09b8*/ 	.word	0x00003cd0
        /*09bc*/ 	.word	0x000000ff
        /*09c0*/ 	.word	0x00000000
        /*09c4*/ 	.short	0x010a
        /*09c6*/ 	.byte	0x04
	.zero		1


	//   ....[140]....
        /*09c8*/ 	.word	0x00003d70
        /*09cc*/ 	.word	0x00000000
        /*09d0*/ 	.word	0x00000000
        /*09d4*/ 	.short	0x010a
        /*09d6*/ 	.byte	0xff
	.zero		1


	//   ....[141]....
        /*09d8*/ 	.word	0x00003ea0
        /*09dc*/ 	.word	0x00000000
        /*09e0*/ 	.word	0x000002d0
        /*09e4*/ 	.short	0x010a
        /*09e6*/ 	.byte	0xff
	.zero		1


	//   ....[142]....
        /*09e8*/ 	.word	0x00003f10
        /*09ec*/ 	.word	0x00000004
        /*09f0*/ 	.word	0x00000000
        /*09f4*/ 	.short	0x0101
        /*09f6*/ 	.byte	0xff
	.zero		1


	//   ....[143]....
        /*09f8*/ 	.word	0x00003f30
        /*09fc*/ 	.word	0x000000ff
        /*0a00*/ 	.word	0x00000280
        /*0a04*/ 	.short	0x010a
        /*0a06*/ 	.byte	0x05
	.zero		1


	//   ....[144]....
        /*0a08*/ 	.word	0x00004050
        /*0a0c*/ 	.word	0x00000000
        /*0a10*/ 	.word	0x00000270
        /*0a14*/ 	.short	0x010a
        /*0a16*/ 	.byte	0xff
	.zero		1


	//   ....[145]....
        /*0a18*/ 	.word	0x00004150
        /*0a1c*/ 	.word	0x00000000
        /*0a20*/ 	.word	0x00000000
        /*0a24*/ 	.short	0x0101
        /*0a26*/ 	.byte	0xff
	.zero		1


	//   ....[146]....
        /*0a28*/ 	.word	0x000041e0
        /*0a2c*/ 	.word	0x000000ff
        /*0a30*/ 	.word	0x00000280
        /*0a34*/ 	.short	0x0106
        /*0a36*/ 	.byte	0x05
	.zero		1


	//   ....[147]....
        /*0a38*/ 	.word	0x00004200
        /*0a3c*/ 	.word	0x000000ff
        /*0a40*/ 	.word	0x00000280
        /*0a44*/ 	.short	0x010a
        /*0a46*/ 	.byte	0x05
	.zero		1


	//   ....[148]....
        /*0a48*/ 	.word	0x00004290
        /*0a4c*/ 	.word	0x000000ff
        /*0a50*/ 	.word	0x00000280
        /*0a54*/ 	.short	0x0106
        /*0a56*/ 	.byte	0x04
	.zero		1


	//   ....[149]....
        /*0a58*/ 	.word	0x000042d0
        /*0a5c*/ 	.word	0x00000000
        /*0a60*/ 	.word	0x00000280
        /*0a64*/ 	.short	0x010a
        /*0a66*/ 	.byte	0xff
	.zero		1


	//   ....[150]....
        /*0a68*/ 	.word	0x00004510
        /*0a6c*/ 	.word	0x000000ff
        /*0a70*/ 	.word	0x00000008
        /*0a74*/ 	.short	0x010a
        /*0a76*/ 	.byte	0x06
	.zero		1


	//   ....[151]....
        /*0a78*/ 	.word	0x00004530
        /*0a7c*/ 	.word	0x000000ff
        /*0a80*/ 	.word	0x00000008
        /*0a84*/ 	.short	0x010a
        /*0a86*/ 	.byte	0x06
	.zero		1


	//   ....[152]....
        /*0a88*/ 	.word	0x000046c0
        /*0a8c*/ 	.word	0x000000ff
        /*0a90*/ 	.word	0x00000008
        /*0a94*/ 	.short	0x010a
        /*0a96*/ 	.byte	0x06
	.zero		1


	//   ....[153]....
        /*0a98*/ 	.word	0x000046e0
        /*0a9c*/ 	.word	0x000000ff
        /*0aa0*/ 	.word	0x00000008
        /*0aa4*/ 	.short	0x010a
        /*0aa6*/ 	.byte	0x06
	.zero		1


	//   ....[154]....
        /*0aa8*/ 	.word	0x000047a0
        /*0aac*/ 	.word	0x000000ff
        /*0ab0*/ 	.word	0x00000000
        /*0ab4*/ 	.short	0x0101
        /*0ab6*/ 	.byte	0x07
	.zero		1


	//   ....[155]....
        /*0ab8*/ 	.word	0x00004aa0
        /*0abc*/ 	.word	0x00000000
        /*0ac0*/ 	.word	0x00000270
        /*0ac4*/ 	.short	0x010a
        /*0ac6*/ 	.byte	0xff
	.zero		1


	//   ....[156]....
        /*0ac8*/ 	.word	0x00004b60
        /*0acc*/ 	.word	0x00000000
        /*0ad0*/ 	.word	0x00000000
        /*0ad4*/ 	.short	0x0101
        /*0ad6*/ 	.byte	0xff
	.zero		1


	//   ....[157]....
        /*0ad8*/ 	.word	0x00004c20
        /*0adc*/ 	.word	0x000000ff
        /*0ae0*/ 	.word	0x00000000
        /*0ae4*/ 	.short	0x010a
        /*0ae6*/ 	.byte	0x06
	.zero		1


	//   ....[158]....
        /*0ae8*/ 	.word	0x00004c30
        /*0aec*/ 	.word	0x000000ff
        /*0af0*/ 	.word	0x000002b0
        /*0af4*/ 	.short	0x010a
        /*0af6*/ 	.byte	0x0a
	.zero		1


	//   ....[159]....
        /*0af8*/ 	.word	0x00004ce0
        /*0afc*/ 	.word	0x000000ff
        /*0b00*/ 	.word	0x00000000
        /*0b04*/ 	.short	0x010a
        /*0b06*/ 	.byte	0x09
	.zero		1


	//   ....[160]....
        /*0b08*/ 	.word	0x00004e20
        /*0b0c*/ 	.word	0x000000ff
        /*0b10*/ 	.word	0x00000000
        /*0b14*/ 	.short	0x010a
        /*0b16*/ 	.byte	0x06
	.zero		1


	//   ....[161]....
        /*0b18*/ 	.word	0x00005070
        /*0b1c*/ 	.word	0x000000ff
        /*0b20*/ 	.word	0x00000000
        /*0b24*/ 	.short	0x010a
        /*0b26*/ 	.byte	0x07
	.zero		1


	//   ....[162]....
        /*0b28*/ 	.word	0x00005100
        /*0b2c*/ 	.word	0x000000ff
        /*0b30*/ 	.word	0x00000000
        /*0b34*/ 	.short	0x010a
        /*0b36*/ 	.byte	0x07
	.zero		1


	//   ....[163]....
        /*0b38*/ 	.word	0x00005190
        /*0b3c*/ 	.word	0x000000ff
        /*0b40*/ 	.word	0x00000000
        /*0b44*/ 	.short	0x010a
        /*0b46*/ 	.byte	0x07
	.zero		1


	//   ....[164]....
        /*0b48*/ 	.word	0x00005230
        /*0b4c*/ 	.word	0x00000000
        /*0b50*/ 	.word	0x00000000
        /*0b54*/ 	.short	0x010a
        /*0b56*/ 	.byte	0xff
	.zero		1


	//   ....[165]....
        /*0b58*/ 	.word	0x00005270
        /*0b5c*/ 	.word	0x00000000
        /*0b60*/ 	.word	0x00000000
        /*0b64*/ 	.short	0x010a
        /*0b66*/ 	.byte	0xff
	.zero		1


	//   ....[166]....
        /*0b68*/ 	.word	0x000052e0
        /*0b6c*/ 	.word	0x000000ff
        /*0b70*/ 	.word	0x00000000
        /*0b74*/ 	.short	0x0101
        /*0b76*/ 	.byte	0x05
	.zero		1


	//   ....[167]....
        /*0b78*/ 	.word	0x00005320
        /*0b7c*/ 	.word	0x000000ff
        /*0b80*/ 	.word	0x000002f0
        /*0b84*/ 	.short	0x010a
        /*0b86*/ 	.byte	0x08
	.zero		1


	//   ....[168]....
        /*0b88*/ 	.word	0x00005370
        /*0b8c*/ 	.word	0x000000ff
        /*0b90*/ 	.word	0x00000000
        /*0b94*/ 	.short	0x0101
        /*0b96*/ 	.byte	0x05
	.zero		1


	//   ....[169]....
        /*0b98*/ 	.word	0x00005780
        /*0b9c*/ 	.word	0x00000000
        /*0ba0*/ 	.word	0x00000270
        /*0ba4*/ 	.short	0x010a
        /*0ba6*/ 	.byte	0xff
	.zero		1


	//   ....[170]....
        /*0ba8*/ 	.word	0x00005840
        /*0bac*/ 	.word	0x00000000
        /*0bb0*/ 	.word	0x00000000
        /*0bb4*/ 	.short	0x0101
        /*0bb6*/ 	.byte	0xff
	.zero		1


	//   ....[171]....
        /*0bb8*/ 	.word	0x00005b60
        /*0bbc*/ 	.word	0x000000ff
        /*0bc0*/ 	.word	0x00000268
        /*0bc4*/ 	.short	0x010a
        /*0bc6*/ 	.byte	0x07
	.zero		1


	//   ....[172]....
        /*0bc8*/ 	.word	0x00005d80
        /*0bcc*/ 	.word	0x000000ff
        /*0bd0*/ 	.word	0x00000248
        /*0bd4*/ 	.short	0x010a
        /*0bd6*/ 	.byte	0x0f
	.zero		1


	//   ....[173]....
        /*0bd8*/ 	.word	0x00006030
        /*0bdc*/ 	.word	0x000000ff
        /*0be0*/ 	.word	0x00000230
        /*0be4*/ 	.short	0x010b
        /*0be6*/ 	.byte	0x0f
	.zero		1


	//   ....[174]....
        /*0be8*/ 	.word	0x000060b0
        /*0bec*/ 	.word	0x000000ff
        /*0bf0*/ 	.word	0x00000000
        /*0bf4*/ 	.short	0x0101
        /*0bf6*/ 	.byte	0x10
	.zero		1


	//   ....[175]....
        /*0bf8*/ 	.word	0x000060f0
        /*0bfc*/ 	.word	0x000000ff
        /*0c00*/ 	.word	0x00000248
        /*0c04*/ 	.short	0x010a
        /*0c06*/ 	.byte	0x0d
	.zero		1


	//   ....[176]....
        /*0c08*/ 	.word	0x00006330
        /*0c0c*/ 	.word	0x000000ff
        /*0c10*/ 	.word	0x00000230
        /*0c14*/ 	.short	0x010b
        /*0c16*/ 	.byte	0x0d
	.zero		1


	//   ....[177]....
        /*0c18*/ 	.word	0x000063a0
        /*0c1c*/ 	.word	0x000000ff
        /*0c20*/ 	.word	0x00000000
        /*0c24*/ 	.short	0x0101
        /*0c26*/ 	.byte	0x0f
	.zero		1


	//   ....[178]....
        /*0c28*/ 	.word	0x000063f0
        /*0c2c*/ 	.word	0x000000ff
        /*0c30*/ 	.word	0x00000000
        /*0c34*/ 	.short	0x010a
        /*0c36*/ 	.byte	0x04
	.zero		1


	//   ....[179]....
        /*0c38*/ 	.word	0x00006480
        /*0c3c*/ 	.word	0x000000ff
        /*0c40*/ 	.word	0x00000000
        /*0c44*/ 	.short	0x010a
        /*0c46*/ 	.byte	0x04
	.zero		1


	//   ....[180]....
        /*0c48*/ 	.word	0x00006520
        /*0c4c*/ 	.word	0x00000000
        /*0c50*/ 	.word	0x00000000
        /*0c54*/ 	.short	0x010a
        /*0c56*/ 	.byte	0xff
	.zero		1


	//   ....[181]....
        /*0c58*/ 	.word	0x00006860
        /*0c5c*/ 	.word	0x00000000
        /*0c60*/ 	.word	0x00000270
        /*0c64*/ 	.short	0x010a
        /*0c66*/ 	.byte	0xff
	.zero		1


	//   ....[182]....
        /*0c68*/ 	.word	0x00006970
        /*0c6c*/ 	.word	0x00000000
        /*0c70*/ 	.word	0x00000000
        /*0c74*/ 	.short	0x0101
        /*0c76*/ 	.byte	0xff
	.zero		1


	//   ....[183]....
        /*0c78*/ 	.word	0x000073c0
        /*0c7c*/ 	.word	0x00000000
        /*0c80*/ 	.word	0x00000230
        /*0c84*/ 	.short	0x010a
        /*0c86*/ 	.byte	0xff
	.zero		1


	//   ....[184]....
        /*0c88*/ 	.word	0x00007400
        /*0c8c*/ 	.word	0x0000004c
        /*0c90*/ 	.word	0x00000290
        /*0c94*/ 	.short	0x010a
        /*0c96*/ 	.byte	0xff
	.zero		1


	//   ....[185]....
        /*0c98*/ 	.word	0x00007510
        /*0c9c*/ 	.word	0x00000000
        /*0ca0*/ 	.word	0x00000230
        /*0ca4*/ 	.short	0x010a
        /*0ca6*/ 	.byte	0xff
	.zero		1


	//   ....[186]....
        /*0ca8*/ 	.word	0x00007620
        /*0cac*/ 	.word	0x0000004c
        /*0cb0*/ 	.word	0x00000290
        /*0cb4*/ 	.short	0x010a
        /*0cb6*/ 	.byte	0xff
	.zero		1


	//   ....[187]....
        /*0cb8*/ 	.word	0x00007e30
        /*0cbc*/ 	.word	0x00000000
        /*0cc0*/ 	.word	0x00000000
        /*0cc4*/ 	.short	0x0101
        /*0cc6*/ 	.byte	0xff
	.zero		1


	//   ....[188]....
        /*0cc8*/ 	.word	0x00007e40
        /*0ccc*/ 	.word	0x00000002
        /*0cd0*/ 	.word	0x00000230
        /*0cd4*/ 	.short	0x010a
        /*0cd6*/ 	.byte	0xff
	.zero		1


	//   ....[189]....
        /*0cd8*/ 	.word	0x00007f00
        /*0cdc*/ 	.word	0x00000002
        /*0ce0*/ 	.word	0x00000230
        /*0ce4*/ 	.short	0x010a
        /*0ce6*/ 	.byte	0xff
	.zero		1


	//   ....[190]....
        /*0ce8*/ 	.word	0x00008280
        /*0cec*/ 	.word	0x0000004c
        /*0cf0*/ 	.word	0x00000000
        /*0cf4*/ 	.short	0x0101
        /*0cf6*/ 	.byte	0xff
	.zero		1


	//   ....[191]....
        /*0cf8*/ 	.word	0x00008820
        /*0cfc*/ 	.word	0x00000002
        /*0d00*/ 	.word	0x00000000
        /*0d04*/ 	.short	0x0101
        /*0d06*/ 	.byte	0xff
	.zero		1


	//   ....[192]....
        /*0d08*/ 	.word	0x00008a90
        /*0d0c*/ 	.word	0x000000ff
        /*0d10*/ 	.word	0x00000000
        /*0d14*/ 	.short	0x0101
        /*0d16*/ 	.byte	0x04
	.zero		1


	//   ....[193]....
        /*0d18*/ 	.word	0x00008ab0
        /*0d1c*/ 	.word	0x00000003
        /*0d20*/ 	.word	0x000002e0
        /*0d24*/ 	.short	0x010a
        /*0d26*/ 	.byte	0xff
	.zero		1


	//   ....[194]....
        /*0d28*/ 	.word	0x00008b10
        /*0d2c*/ 	.word	0x00000002
        /*0d30*/ 	.word	0x00000118
        /*0d34*/ 	.short	0x010a
        /*0d36*/ 	.byte	0xff
	.zero		1


	//   ....[195]....
        /*0d38*/ 	.word	0x00008b70
        /*0d3c*/ 	.word	0x00000002
        /*0d40*/ 	.word	0x00000118
        /*0d44*/ 	.short	0x010a
        /*0d46*/ 	.byte	0xff
	.zero		1


	//   ....[196]....
        /*0d48*/ 	.word	0x00008bc0
        /*0d4c*/ 	.word	0x00000002
        /*0d50*/ 	.word	0x00000270
        /*0d54*/ 	.short	0x010a
        /*0d56*/ 	.byte	0xff
	.zero		1


	//   ....[197]....
        /*0d58*/ 	.word	0x00008c20
        /*0d5c*/ 	.word	0x00000000
        /*0d60*/ 	.word	0x00000000
        /*0d64*/ 	.short	0x010a
        /*0d66*/ 	.byte	0xff
	.zero		1


	//   ....[198]....
        /*0d68*/ 	.word	0x00008c80
        /*0d6c*/ 	.word	0x00000000
        /*0d70*/ 	.word	0x00000000
        /*0d74*/ 	.short	0x010a
        /*0d76*/ 	.byte	0xff
	.zero		1


	//   ....[199]....
        /*0d78*/ 	.word	0x00008ce0
        /*0d7c*/ 	.word	0x00000000
        /*0d80*/ 	.word	0x00000000
        /*0d84*/ 	.short	0x010a
        /*0d86*/ 	.byte	0xff
	.zero		1


	//   ....[200]....
        /*0d88*/ 	.word	0x00008d40
        /*0d8c*/ 	.word	0x00000000
        /*0d90*/ 	.word	0x00000000
        /*0d94*/ 	.short	0x010a
        /*0d96*/ 	.byte	0xff
	.zero		1


	//   ....[201]....
        /*0d98*/ 	.word	0x00008da0
        /*0d9c*/ 	.word	0x00000000
        /*0da0*/ 	.word	0x00000000
        /*0da4*/ 	.short	0x010a
        /*0da6*/ 	.byte	0xff
	.zero		1


	//   ....[202]....
        /*0da8*/ 	.word	0x00008e00
        /*0dac*/ 	.word	0x00000000
        /*0db0*/ 	.word	0x00000000
        /*0db4*/ 	.short	0x010a
        /*0db6*/ 	.byte	0xff
	.zero		1


	//   ....[203]....
        /*0db8*/ 	.word	0x00008e60
        /*0dbc*/ 	.word	0x00000000
        /*0dc0*/ 	.word	0x00000000
        /*0dc4*/ 	.short	0x010a
        /*0dc6*/ 	.byte	0xff
	.zero		1


	//   ....[204]....
        /*0dc8*/ 	.word	0x00008ec0
        /*0dcc*/ 	.word	0x00000000
        /*0dd0*/ 	.word	0x00000000
        /*0dd4*/ 	.short	0x010a
        /*0dd6*/ 	.byte	0xff
	.zero		1


	//   ....[205]....
        /*0dd8*/ 	.word	0x00008f20
        /*0ddc*/ 	.word	0x00000000
        /*0de0*/ 	.word	0x00000000
        /*0de4*/ 	.short	0x010a
        /*0de6*/ 	.byte	0xff
	.zero		1


	//   ....[206]....
        /*0de8*/ 	.word	0x00008f80
        /*0dec*/ 	.word	0x00000000
        /*0df0*/ 	.word	0x00000000
        /*0df4*/ 	.short	0x010a
        /*0df6*/ 	.byte	0xff
	.zero		1


	//   ....[207]....
        /*0df8*/ 	.word	0x00008fe0
        /*0dfc*/ 	.word	0x00000000
        /*0e00*/ 	.word	0x00000000
        /*0e04*/ 	.short	0x010a
        /*0e06*/ 	.byte	0xff
	.zero		1


	//   ....[208]....
        /*0e08*/ 	.word	0x00009040
        /*0e0c*/ 	.word	0x00000000
        /*0e10*/ 	.word	0x00000000
        /*0e14*/ 	.short	0x010a
        /*0e16*/ 	.byte	0xff
	.zero		1


	//   ....[209]....
        /*0e18*/ 	.word	0x000090a0
        /*0e1c*/ 	.word	0x00000000
        /*0e20*/ 	.word	0x00000000
        /*0e24*/ 	.short	0x010a
        /*0e26*/ 	.byte	0xff
	.zero		1


	//   ....[210]....
        /*0e28*/ 	.word	0x00009100
        /*0e2c*/ 	.word	0x00000000
        /*0e30*/ 	.word	0x00000000
        /*0e34*/ 	.short	0x010a
        /*0e36*/ 	.byte	0xff
	.zero		1


	//   ....[211]....
        /*0e38*/ 	.word	0x00009160
        /*0e3c*/ 	.word	0x00000000
        /*0e40*/ 	.word	0x00000000
        /*0e44*/ 	.short	0x010a
        /*0e46*/ 	.byte	0xff
	.zero		1


	//   ....[212]....
        /*0e48*/ 	.word	0x000091c0
        /*0e4c*/ 	.word	0x00000000
        /*0e50*/ 	.word	0x00000000
        /*0e54*/ 	.short	0x010a
        /*0e56*/ 	.byte	0xff
	.zero		1


	//   ....[213]....
        /*0e58*/ 	.word	0x00009220
        /*0e5c*/ 	.word	0x00000000
        /*0e60*/ 	.word	0x00000000
        /*0e64*/ 	.short	0x010a
        /*0e66*/ 	.byte	0xff
	.zero		1


	//   ....[214]....
        /*0e68*/ 	.word	0x00009280
        /*0e6c*/ 	.word	0x00000000
        /*0e70*/ 	.word	0x00000000
        /*0e74*/ 	.short	0x010a
        /*0e76*/ 	.byte	0xff
	.zero		1


	//   ....[215]....
        /*0e78*/ 	.word	0x000092e0
        /*0e7c*/ 	.word	0x00000000
        /*0e80*/ 	.word	0x00000000
        /*0e84*/ 	.short	0x010a
        /*0e86*/ 	.byte	0xff
	.zero		1


	//   ....[216]....
        /*0e88*/ 	.word	0x00009340
        /*0e8c*/ 	.word	0x00000000
        /*0e90*/ 	.word	0x00000000
        /*0e94*/ 	.short	0x010a
        /*0e96*/ 	.byte	0xff
	.zero		1


	//   ....[217]....
        /*0e98*/ 	.word	0x000093a0
        /*0e9c*/ 	.word	0x00000000
        /*0ea0*/ 	.word	0x00000000
        /*0ea4*/ 	.short	0x010a
        /*0ea6*/ 	.byte	0xff
	.zero		1


	//   ....[218]....
        /*0ea8*/ 	.word	0x00009400
        /*0eac*/ 	.word	0x00000000
        /*0eb0*/ 	.word	0x00000000
        /*0eb4*/ 	.short	0x010a
        /*0eb6*/ 	.byte	0xff
	.zero		1


	//   ....[219]....
        /*0eb8*/ 	.word	0x00009460
        /*0ebc*/ 	.word	0x00000000
        /*0ec0*/ 	.word	0x00000000
        /*0ec4*/ 	.short	0x010a
        /*0ec6*/ 	.byte	0xff
	.zero		1


	//   ....[220]....
        /*0ec8*/ 	.word	0x000094c0
        /*0ecc*/ 	.word	0x00000000
        /*0ed0*/ 	.word	0x00000000
        /*0ed4*/ 	.short	0x010a
        /*0ed6*/ 	.byte	0xff
	.zero		1


	//   ....[221]....
        /*0ed8*/ 	.word	0x00009520
        /*0edc*/ 	.word	0x00000000
        /*0ee0*/ 	.word	0x00000000
        /*0ee4*/ 	.short	0x010a
        /*0ee6*/ 	.byte	0xff
	.zero		1


	//   ....[222]....
        /*0ee8*/ 	.word	0x00009580
        /*0eec*/ 	.word	0x00000000
        /*0ef0*/ 	.word	0x00000000
        /*0ef4*/ 	.short	0x010a
        /*0ef6*/ 	.byte	0xff
	.zero		1


	//   ....[223]....
        /*0ef8*/ 	.word	0x000095e0
        /*0efc*/ 	.word	0x00000000
        /*0f00*/ 	.word	0x00000000
        /*0f04*/ 	.short	0x010a
        /*0f06*/ 	.byte	0xff
	.zero		1


	//   ....[224]....
        /*0f08*/ 	.word	0x00009640
        /*0f0c*/ 	.word	0x00000000
        /*0f10*/ 	.word	0x00000000
        /*0f14*/ 	.short	0x010a
        /*0f16*/ 	.byte	0xff
	.zero		1


	//   ....[225]....
        /*0f18*/ 	.word	0x000096a0
        /*0f1c*/ 	.word	0x00000000
        /*0f20*/ 	.word	0x00000000
        /*0f24*/ 	.short	0x010a
        /*0f26*/ 	.byte	0xff
	.zero		1


	//   ....[226]....
        /*0f28*/ 	.word	0x00009700
        /*0f2c*/ 	.word	0x00000000
        /*0f30*/ 	.word	0x00000000
        /*0f34*/ 	.short	0x010a
        /*0f36*/ 	.byte	0xff
	.zero		1


	//   ....[227]....
        /*0f38*/ 	.word	0x00009760
        /*0f3c*/ 	.word	0x00000000
        /*0f40*/ 	.word	0x00000000
        /*0f44*/ 	.short	0x010a
        /*0f46*/ 	.byte	0xff
	.zero		1


	//   ....[228]....
        /*0f48*/ 	.word	0x000097c0
        /*0f4c*/ 	.word	0x00000000
        /*0f50*/ 	.word	0x00000000
        /*0f54*/ 	.short	0x010a
        /*0f56*/ 	.byte	0xff
	.zero		1


	//   ....[229]....
        /*0f58*/ 	.word	0x00009820
        /*0f5c*/ 	.word	0x00000000
        /*0f60*/ 	.word	0x00000000
        /*0f64*/ 	.short	0x010a
        /*0f66*/ 	.byte	0xff
	.zero		1


	//   ....[230]....
        /*0f68*/ 	.word	0x00009880
        /*0f6c*/ 	.word	0x00000000
        /*0f70*/ 	.word	0x00000000
        /*0f74*/ 	.short	0x010a
        /*0f76*/ 	.byte	0xff
	.zero		1


	//   ....[231]....
        /*0f78*/ 	.word	0x000098d0
        /*0f7c*/ 	.word	0x00000000
        /*0f80*/ 	.word	0x000002d0
        /*0f84*/ 	.short	0x010a
        /*0f86*/ 	.byte	0xff
	.zero		1


	//   ....[232]....
        /*0f88*/ 	.word	0x00009930
        /*0f8c*/ 	.word	0x00000000
        /*0f90*/ 	.word	0x00000280
        /*0f94*/ 	.short	0x010a
        /*0f96*/ 	.byte	0xff
	.zero		1


	//   ....[233]....
        /*0f98*/ 	.word	0x00009980
        /*0f9c*/ 	.word	0x00000000
        /*0fa0*/ 	.word	0x00000270
        /*0fa4*/ 	.short	0x010a
        /*0fa6*/ 	.byte	0xff
	.zero		1


	//   ....[234]....
        /*0fa8*/ 	.word	0x000099e0
        /*0fac*/ 	.word	0x00000000
        /*0fb0*/ 	.word	0x00000280
        /*0fb4*/ 	.short	0x010a
        /*0fb6*/ 	.byte	0xff
	.zero		1


	//   ....[235]....
        /*0fb8*/ 	.word	0x00009a40
        /*0fbc*/ 	.word	0x00000004
        /*0fc0*/ 	.word	0x00000008
        /*0fc4*/ 	.short	0x010a
        /*0fc6*/ 	.byte	0xff
	.zero		1


	//   ....[236]....
        /*0fc8*/ 	.word	0x00009b20
        /*0fcc*/ 	.word	0x00000002
        /*0fd0*/ 	.word	0x00000008
        /*0fd4*/ 	.short	0x010a
        /*0fd6*/ 	.byte	0xff
	.zero		1


	//   ....[237]....
        /*0fd8*/ 	.word	0x00009b70
        /*0fdc*/ 	.word	0x00000000
        /*0fe0*/ 	.word	0x00000270
        /*0fe4*/ 	.short	0x010a
        /*0fe6*/ 	.byte	0xff
	.zero		1


	//   ....[238]....
        /*0fe8*/ 	.word	0x00009bd0
        /*0fec*/ 	.word	0x00000000
        /*0ff0*/ 	.word	0x000002b0
        /*0ff4*/ 	.short	0x010a
        /*0ff6*/ 	.byte	0xff
	.zero		1


	//   ....[239]....
        /*0ff8*/ 	.word	0x00009c30
        /*0ffc*/ 	.word	0x00000000
        /*1000*/ 	.word	0x00000000
        /*1004*/ 	.short	0x010a
        /*1006*/ 	.byte	0xff
	.zero		1


	//   ....[240]....
        /*1008*/ 	.word	0x00009c90
        /*100c*/ 	.word	0x00000000
        /*1010*/ 	.word	0x00000000
        /*1014*/ 	.short	0x010a
        /*1016*/ 	.byte	0xff
	.zero		1


	//   ....[241]....
        /*1018*/ 	.word	0x00009cf0
        /*101c*/ 	.word	0x00000000
        /*1020*/ 	.word	0x00000000
        /*1024*/ 	.short	0x010a
        /*1026*/ 	.byte	0xff
	.zero		1


	//   ....[242]....
        /*1028*/ 	.word	0x00009d50
        /*102c*/ 	.word	0x00000000
        /*1030*/ 	.word	0x00000000
        /*1034*/ 	.short	0x010a
        /*1036*/ 	.byte	0xff
	.zero		1


	//   ....[243]....
        /*1038*/ 	.word	0x00009db0
        /*103c*/ 	.word	0x00000000
        /*1040*/ 	.word	0x000002f0
        /*1044*/ 	.short	0x010a
        /*1046*/ 	.byte	0xff
	.zero		1


	//   ....[244]....
        /*1048*/ 	.word	0x00009e00
        /*104c*/ 	.word	0x00000000
        /*1050*/ 	.word	0x00000270
        /*1054*/ 	.short	0x010a
        /*1056*/ 	.byte	0xff
	.zero		1


	//   ....[245]....
        /*1058*/ 	.word	0x00009e60
        /*105c*/ 	.word	0x00000000
        /*1060*/ 	.word	0x00000268
        /*1064*/ 	.short	0x010a
        /*1066*/ 	.byte	0xff
	.zero		1


	//   ....[246]....
        /*1068*/ 	.word	0x00009ec0
        /*106c*/ 	.word	0x00000000
        /*1070*/ 	.word	0x00000248
        /*1074*/ 	.short	0x010a
        /*1076*/ 	.byte	0xff
	.zero		1


	//   ....[247]....
        /*1078*/ 	.word	0x00009f20
        /*107c*/ 	.word	0x00000003
        /*1080*/ 	.word	0x00000248
        /*1084*/ 	.short	0x010a
        /*1086*/ 	.byte	0xff
	.zero		1


	//   ....[248]....
        /*1088*/ 	.word	0x00009f80
        /*108c*/ 	.word	0x00000000
        /*1090*/ 	.word	0x00000000
        /*1094*/ 	.short	0x010a
        /*1096*/ 	.byte	0xff
	.zero		1


	//   ....[249]....
        /*1098*/ 	.word	0x00009fe0
        /*109c*/ 	.word	0x00000000
        /*10a0*/ 	.word	0x00000000
        /*10a4*/ 	.short	0x010a
        /*10a6*/ 	.byte	0xff
	.zero		1


	//   ....[250]....
        /*10a8*/ 	.word	0x0000a030
        /*10ac*/ 	.word	0x00000000
        /*10b0*/ 	.word	0x00000270
        /*10b4*/ 	.short	0x010a
        /*10b6*/ 	.byte	0xff
	.zero		1


	//   ....[251]....
        /*10b8*/ 	.word	0x0000a080
        /*10bc*/ 	.word	0x00000000
        /*10c0*/ 	.word	0x00000230
        /*10c4*/ 	.short	0x010a
        /*10c6*/ 	.byte	0xff
	.zero		1


	//   ....[252]....
        /*10c8*/ 	.word	0x0000a0d0
        /*10cc*/ 	.word	0x0000004c
        /*10d0*/ 	.word	0x00000290
        /*10d4*/ 	.short	0x010a
        /*10d6*/ 	.byte	0xff
	.zero		1


	//   ....[253]....
        /*10d8*/ 	.word	0x0000a120
        /*10dc*/ 	.word	0x00000002
        /*10e0*/ 	.word	0x00000230
        /*10e4*/ 	.short	0x010a
        /*10e6*/ 	.byte	0xff
	.zero		1


	//----- nvinfo : EIATTR_NUM_MBARRIERS
	.align		4
.L_47:
        /*10e8*/ 	.byte	0x03, 0x38
        /*10ea*/ 	.short	0x005f


	//----- nvinfo : EIATTR_EXIT_INSTR_OFFSETS
	.align		4
        /*10ec*/ 	.byte	0x04, 0x1c
        /*10ee*/ 	.short	(.L_49 - .L_48)


	//   ....[0]....
.L_48:
        /*10f0*/ 	.word	0x00003da0


	//   ....[1]....
        /*10f4*/ 	.word	0x000042a0


	//   ....[2]....
        /*10f8*/ 	.word	0x00004300


	//   ....[3]....
        /*10fc*/ 	.word	0x000055a0


	//   ....[4]....
        /*1100*/ 	.word	0x00006550


	//   ....[5]....
        /*1104*/ 	.word	0x00006590


	//   ....[6]....
        /*1108*/ 	.word	0x00008980


	//   ....[7]....
        /*110c*/ 	.word	0x00008a00


	//   ....[8]....
        /*1110*/ 	.word	0x00008a30


	//   ....[9]....
        /*1114*/ 	.word	0x00008aa0


	//----- nvinfo : EIATTR_MAX_THREADS
	.align		4
.L_49:
        /*1118*/ 	.byte	0x04, 0x05
        /*111a*/ 	.short	(.L_51 - .L_50)
.L_50:
        /*111c*/ 	.word	0x00000100
        /*1120*/ 	.word	0x00000001
        /*1124*/ 	.word	0x00000001


	//----- nvinfo : EIATTR_CRS_STACK_SIZE
	.align		4
.L_51:
        /*1128*/ 	.byte	0x04, 0x1e
        /*112a*/ 	.short	(.L_53 - .L_52)
.L_52:
        /*112c*/ 	.word	0x00000000


	//----- nvinfo : EIATTR_CBANK_PARAM_SIZE
	.align		4
.L_53:
        /*1130*/ 	.byte	0x03, 0x19
        /*1132*/ 	.short	0x0800


	//----- nvinfo : EIATTR_PARAM_CBANK
	.align		4
        /*1134*/ 	.byte	0x04, 0x0a
        /*1136*/ 	.short	(.L_55 - .L_54)
	.align		4
.L_54:
        /*1138*/ 	.word	index@(.nv.constant0._ZN7cutlass13device_kernelINS_4gemm6kernel13GemmUniversalIN4cute5tupleIJiiiiEEENS1_10collective13CollectiveMmaINS1_35MainloopSm100TmaUmmaWarpSpecializedILi35ELi2ELi4ENS5_IJNS4_1CILi2EEENSA_ILi1EEESC_EEEEENS5_IJNSA_ILi128EEENSA_ILi64EEENSA_ILi32EEEEEENS_10bfloat16_tENS5_IJlSC_lEEESJ_SK_NS4_8TiledMMAINS4_8MMA_AtomIJNS4_26SM100_MMA_F16BF16_2x1SM_SSISJ_SJ_fLi128ELi64ELNS4_4UMMA5MajorE0ELSP_0ELNSO_7ScaleInE0ELSQ_0EEEEEENS4_6LayoutINS5_IJSC_SC_SC_EEENS5_IJNSA_ILi0EEESV_SV_EEEEENS5_IJNS4_10UnderscoreESY_SY_EEEEENS4_18SM100_TMA_2SM_LOADENS4_14ComposedLayoutINS4_7SwizzleILi2ELi4ELi3EEENS4_18smem_ptr_flag_bitsILi16EEENST_INS5_IJNSA_ILi8EEESH_EEENS5_IJSH_SC_EEEEEEEvNS4_8identityES11_S1B_vS1C_EENS_8epilogue10collective18CollectiveEpilogueINS1E_23Sm100TmaWarpSpecializedILi3ELi2ELi16ELb1ELb0EEEJNS5_IJSG_SG_SH_EEENS5_IJNST_ISG_SC_EENST_INS5_IJNSA_ILi16EEESB_EEENS5_IJSC_SH_EEEEEEEESJ_SK_SJ_SK_NS1E_6fusion15FusionCallbacksIS1I_NS1Q_17LinearCombinationISJ_fSJ_fLNS_15FloatRoundStyleE2EEES1J_S1P_JEEENS4_5SM1004TMEM4LOAD26SM100_TMEM_LOAD_32dp32b16xENS4_13SM90_TMA_LOADENS12_INS13_ILi1ELi4ELi3EEES16_NST_INS5_IJS17_S1L_EEENS5_IJS1L_SC_EEEEEEENS4_39AutoVectorizingCopyWithAssumedAlignmentILi128EEENS4_14SM90_TMA_STOREES25_S27_S27_EEEvvEEEEvNT_6ParamsE)
        /*113c*/ 	.short	0x0380
        /*113e*/ 	.short	0x0800


	//----- nvinfo : EIATTR_SW_WAR
	.align		4
.L_55:
        /*1140*/ 	.byte	0x04, 0x36
        /*1142*/ 	.short	(.L_57 - .L_56)
.L_56:
        /*1144*/ 	.word	0x00000008
.L_57:


//--------------------- .nv.callgraph             --------------------------
	.section	.nv.callgraph,"",@"SHT_CUDA_CALLGRAPH"
	.align	4
	.sectionentsize	8
	.align		4
        /*0000*/ 	.word	0x00000000
	.align		4
        /*0004*/ 	.word	0xffffffff
	.align		4
        /*0008*/ 	.word	index@(_ZN7cutlass13device_kernelINS_4gemm6kernel13GemmUniversalIN4cute5tupleIJiiiiEEENS1_10collective13CollectiveMmaINS1_35MainloopSm100TmaUmmaWarpSpecializedILi35ELi2ELi4ENS5_IJNS4_1CILi2EEENSA_ILi1EEESC_EEEEENS5_IJNSA_ILi128EEENSA_ILi64EEENSA_ILi32EEEEEENS_10bfloat16_tENS5_IJlSC_lEEESJ_SK_NS4_8TiledMMAINS4_8MMA_AtomIJNS4_26SM100_MMA_F16BF16_2x1SM_SSISJ_SJ_fLi128ELi64ELNS4_4UMMA5MajorE0ELSP_0ELNSO_7ScaleInE0ELSQ_0EEEEEENS4_6LayoutINS5_IJSC_SC_SC_EEENS5_IJNSA_ILi0EEESV_SV_EEEEENS5_IJNS4_10UnderscoreESY_SY_EEEEENS4_18SM100_TMA_2SM_LOADENS4_14ComposedLayoutINS4_7SwizzleILi2ELi4ELi3EEENS4_18smem_ptr_flag_bitsILi16EEENST_INS5_IJNSA_ILi8EEESH_EEENS5_IJSH_SC_EEEEEEEvNS4_8identityES11_S1B_vS1C_EENS_8epilogue10collective18CollectiveEpilogueINS1E_23Sm100TmaWarpSpecializedILi3ELi2ELi16ELb1ELb0EEEJNS5_IJSG_SG_SH_EEENS5_IJNST_ISG_SC_EENST_INS5_IJNSA_ILi16EEESB_EEENS5_IJSC_SH_EEEEEEEESJ_SK_SJ_SK_NS1E_6fusion15FusionCallbacksIS1I_NS1Q_17LinearCombinationISJ_fSJ_fLNS_15FloatRoundStyleE2EEES1J_S1P_JEEENS4_5SM1004TMEM4LOAD26SM100_TMEM_LOAD_32dp32b16xENS4_13SM90_TMA_LOADENS12_INS13_ILi1ELi4ELi3EEES16_NST_INS5_IJS17_S1L_EEENS5_IJS1L_SC_EEEEEEENS4_39AutoVectorizingCopyWithAssumedAlignmentILi128EEENS4_14SM90_TMA_STOREES25_S27_S27_EEEvvEEEEvNT_6ParamsE)
	.align		4
        /*000c*/ 	.word	index@(__assertfail)
	.align		4
        /*0010*/ 	.word	0x00000000
	.align		4
        /*0014*/ 	.word	0xfffffffe
	.align		4
        /*0018*/ 	.word	0x00000000
	.align		4
        /*001c*/ 	.word	0xfffffffd
	.align		4
        /*0020*/ 	.word	0x00000000
	.align		4
        /*0024*/ 	.word	0xfffffffc


//--------------------- .nv.constant4             --------------------------
	.section	.nv.constant4,"a",@progbits
	.align	8
	.align		8
.nv.constant4:
        /*0000*/ 	.dword	__assertfail
	.align		8
        /*0008*/ 	.dword	__unnamed_1
	.align		8
        /*0010*/ 	.dword	__unnamed_2
	.align		8
        /*0018*/ 	.dword	_ZN40_INTERNAL_d6f7f734_4_k_cu_3916a714_289384cuda3std3__45__cpo5beginE
	.align		8
        /*0020*/ 	.dword	_ZN40_INTERNAL_d6f7f734_4_k_cu_3916a714_289384cuda3std3__45__cpo3endE
	.align		8
        /*0028*/ 	.dword	_ZN40_INTERNAL_d6f7f734_4_k_cu_3916a714_289384cuda3std3__45__cpo6cbeginE
	.align		8
        /*0030*/ 	.dword	_ZN40_INTERNAL_d6f7f734_4_k_cu_3916a714_289384cuda3std3__45__cpo4cendE
	.align		8
        /*0038*/ 	.dword	_ZN40_INTERNAL_d6f7f734_4_k_cu_3916a714_289384cuda3std3__442_GLOBAL__N__d6f7f734_4_k_cu_3916a714_289386ignoreE
	.align		8
        /*0040*/ 	.dword	_ZN40_INTERNAL_d6f7f734_4_k_cu_3916a714_289384cuda3std3__419piecewise_constructE
	.align		8
        /*0048*/ 	.dword	_ZN40_INTERNAL_d6f7f734_4_k_cu_3916a714_289384cuda3std3__48in_placeE
	.align		8
        /*0050*/ 	.dword	_ZN40_INTERNAL_d6f7f734_4_k_cu_3916a714_289384cuda3std6ranges3__45__cpo4swapE
	.align		8
        /*0058*/ 	.dword	_ZN40_INTERNAL_d6f7f734_4_k_cu_3916a714_289384cuda3std6ranges3__45__cpo9iter_moveE
	.align		8
        /*0060*/ 	.dword	_ZN40_INTERNAL_d6f7f734_4_k_cu_3916a714_289384cute7productE
	.align		8
        /*0068*/ 	.dword	_ZN40_INTERNAL_d6f7f734_4_k_cu_3916a714_289384cute1_E
	.align		8
        /*0070*/ 	.dword	$str$25
	.align		8
        /*0078*/ 	.dword	$str$26
	.align		8
        /*0080*/ 	.dword	$str$27
	.align		8
        /*0088*/ 	.dword	$str$28


//--------------------- .text._ZN7cutlass13device_kernelINS_4gemm6kernel13GemmUniversalIN4cute5tupleIJiiiiEEENS1_10collective13CollectiveMmaINS1_35MainloopSm100TmaUmmaWarpSpecializedILi35ELi2ELi4ENS5_IJNS4_1CILi2EEENSA_ILi1EEESC_EEEEENS5_IJNSA_ILi128EEENSA_ILi64EEENSA_ILi32EEEEEENS_10bfloat16_tENS5_IJlSC_lEEESJ_SK_NS4_8TiledMMAINS4_8MMA_AtomIJNS4_26SM100_MMA_F16BF16_2x1SM_SSISJ_SJ_fLi128ELi64ELNS4_4UMMA5MajorE0ELSP_0ELNSO_7ScaleInE0ELSQ_0EEEEEENS4_6LayoutINS5_IJSC_SC_SC_EEENS5_IJNSA_ILi0EEESV_SV_EEEEENS5_IJNS4_10UnderscoreESY_SY_EEEEENS4_18SM100_TMA_2SM_LOADENS4_14ComposedLayoutINS4_7SwizzleILi2ELi4ELi3EEENS4_18smem_ptr_flag_bitsILi16EEENST_INS5_IJNSA_ILi8EEESH_EEENS5_IJSH_SC_EEEEEEEvNS4_8identityES11_S1B_vS1C_EENS_8epilogue10collective18CollectiveEpilogueINS1E_23Sm100TmaWarpSpecializedILi3ELi2ELi16ELb1ELb0EEEJNS5_IJSG_SG_SH_EEENS5_IJNST_ISG_SC_EENST_INS5_IJNSA_ILi16EEESB_EEENS5_IJSC_SH_EEEEEEEESJ_SK_SJ_SK_NS1E_6fusion15FusionCallbacksIS1I_NS1Q_17LinearCombinationISJ_fSJ_fLNS_15FloatRoundStyleE2EEES1J_S1P_JEEENS4_5SM1004TMEM4LOAD26SM100_TMEM_LOAD_32dp32b16xENS4_13SM90_TMA_LOADENS12_INS13_ILi1ELi4ELi3EEES16_NST_INS5_IJS17_S1L_EEENS5_IJS1L_SC_EEEEEEENS4_39AutoVectorizingCopyWithAssumedAlignmentILi128EEENS4_14SM90_TMA_STOREES25_S27_S27_EEEvvEEEEvNT_6ParamsE --------------------------
	.section	.text._ZN7cutlass13device_kernelINS_4gemm6kernel13GemmUniversalIN4cute5tupleIJiiiiEEENS1_10collective13CollectiveMmaINS1_35MainloopSm100TmaUmmaWarpSpecializedILi35ELi2ELi4ENS5_IJNS4_1CILi2EEENSA_ILi1EEESC_EEEEENS5_IJNSA_ILi128EEENSA_ILi64EEENSA_ILi32EEEEEENS_10bfloat16_tENS5_IJlSC_lEEESJ_SK_NS4_8TiledMMAINS4_8MMA_AtomIJNS4_26SM100_MMA_F16BF16_2x1SM_SSISJ_SJ_fLi128ELi64ELNS4_4UMMA5MajorE0ELSP_0ELNSO_7ScaleInE0ELSQ_0EEEEEENS4_6LayoutINS5_IJSC_SC_SC_EEENS5_IJNSA_ILi0EEESV_SV_EEEEENS5_IJNS4_10UnderscoreESY_SY_EEEEENS4_18SM100_TMA_2SM_LOADENS4_14ComposedLayoutINS4_7SwizzleILi2ELi4ELi3EEENS4_18smem_ptr_flag_bitsILi16EEENST_INS5_IJNSA_ILi8EEESH_EEENS5_IJSH_SC_EEEEEEEvNS4_8identityES11_S1B_vS1C_EENS_8epilogue10collective18CollectiveEpilogueINS1E_23Sm100TmaWarpSpecializedILi3ELi2ELi16ELb1ELb0EEEJNS5_IJSG_SG_SH_EEENS5_IJNST_ISG_SC_EENST_INS5_IJNSA_ILi16EEESB_EEENS5_IJSC_SH_EEEEEEEESJ_SK_SJ_SK_NS1E_6fusion15FusionCallbacksIS1I_NS1Q_17LinearCombinationISJ_fSJ_fLNS_15FloatRoundStyleE2EEES1J_S1P_JEEENS4_5SM1004TMEM4LOAD26SM100_TMEM_LOAD_32dp32b16xENS4_13SM90_TMA_LOADENS12_INS13_ILi1ELi4ELi3EEES16_NST_INS5_IJS17_S1L_EEENS5_IJS1L_SC_EEEEEEENS4_39AutoVectorizingCopyWithAssumedAlignmentILi128EEENS4_14SM90_TMA_STOREES25_S27_S27_EEEvvEEEEvNT_6ParamsE,"ax",@progbits
	.align	128
.text._ZN7cutlass13device_kernelINS_4gemm6kernel13GemmUniversalIN4cute5tupleIJiiiiEEENS1_10collective13CollectiveMmaINS1_35MainloopSm100TmaUmmaWarpSpecializedILi35ELi2ELi4ENS5_IJNS4_1CILi2EEENSA_ILi1EEESC_EEEEENS5_IJNSA_ILi128EEENSA_ILi64EEENSA_ILi32EEEEEENS_10bfloat16_tENS5_IJlSC_lEEESJ_SK_NS4_8TiledMMAINS4_8MMA_AtomIJNS4_26SM100_MMA_F16BF16_2x1SM_SSISJ_SJ_fLi128ELi64ELNS4_4UMMA5MajorE0ELSP_0ELNSO_7ScaleInE0ELSQ_0EEEEEENS4_6LayoutINS5_IJSC_SC_SC_EEENS5_IJNSA_ILi0EEESV_SV_EEEEENS5_IJNS4_10UnderscoreESY_SY_EEEEENS4_18SM100_TMA_2SM_LOADENS4_14ComposedLayoutINS4_7SwizzleILi2ELi4ELi3EEENS4_18smem_ptr_flag_bitsILi16EEENST_INS5_IJNSA_ILi8EEESH_EEENS5_IJSH_SC_EEEEEEEvNS4_8identityES11_S1B_vS1C_EENS_8epilogue10collective18CollectiveEpilogueINS1E_23Sm100TmaWarpSpecializedILi3ELi2ELi16ELb1ELb0EEEJNS5_IJSG_SG_SH_EEENS5_IJNST_ISG_SC_EENST_INS5_IJNSA_ILi16EEESB_EEENS5_IJSC_SH_EEEEEEEESJ_SK_SJ_SK_NS1E_6fusion15FusionCallbacksIS1I_NS1Q_17LinearCombinationISJ_fSJ_fLNS_15FloatRoundStyleE2EEES1J_S1P_JEEENS4_5SM1004TMEM4LOAD26SM100_TMEM_LOAD_32dp32b16xENS4_13SM90_TMA_LOADENS12_INS13_ILi1ELi4ELi3EEES16_NST_INS5_IJS17_S1L_EEENS5_IJS1L_SC_EEEEEEENS4_39AutoVectorizingCopyWithAssumedAlignmentILi128EEENS4_14SM90_TMA_STOREES25_S27_S27_EEEvvEEEEvNT_6ParamsE:
        .type           _ZN7cutlass13device_kernelINS_4gemm6kernel13GemmUniversalIN4cute5tupleIJiiiiEEENS1_10collective13CollectiveMmaINS1_35MainloopSm100TmaUmmaWarpSpecializedILi35ELi2ELi4ENS5_IJNS4_1CILi2EEENSA_ILi1EEESC_EEEEENS5_IJNSA_ILi128EEENSA_ILi64EEENSA_ILi32EEEEEENS_10bfloat16_tENS5_IJlSC_lEEESJ_SK_NS4_8TiledMMAINS4_8MMA_AtomIJNS4_26SM100_MMA_F16BF16_2x1SM_SSISJ_SJ_fLi128ELi64ELNS4_4UMMA5MajorE0ELSP_0ELNSO_7ScaleInE0ELSQ_0EEEEEENS4_6LayoutINS5_IJSC_SC_SC_EEENS5_IJNSA_ILi0EEESV_SV_EEEEENS5_IJNS4_10UnderscoreESY_SY_EEEEENS4_18SM100_TMA_2SM_LOADENS4_14ComposedLayoutINS4_7SwizzleILi2ELi4ELi3EEENS4_18smem_ptr_flag_bitsILi16EEENST_INS5_IJNSA_ILi8EEESH_EEENS5_IJSH_SC_EEEEEEEvNS4_8identityES11_S1B_vS1C_EENS_8epilogue10collective18CollectiveEpilogueINS1E_23Sm100TmaWarpSpecializedILi3ELi2ELi16ELb1ELb0EEEJNS5_IJSG_SG_SH_EEENS5_IJNST_ISG_SC_EENST_INS5_IJNSA_ILi16EEESB_EEENS5_IJSC_SH_EEEEEEEESJ_SK_SJ_SK_NS1E_6fusion15FusionCallbacksIS1I_NS1Q_17LinearCombinationISJ_fSJ_fLNS_15FloatRoundStyleE2EEES1J_S1P_JEEENS4_5SM1004TMEM4LOAD26SM100_TMEM_LOAD_32dp32b16xENS4_13SM90_TMA_LOADENS12_INS13_ILi1ELi4ELi3EEES16_NST_INS5_IJS17_S1L_EEENS5_IJS1L_SC_EEEEEEENS4_39AutoVectorizingCopyWithAssumedAlignmentILi128EEENS4_14SM90_TMA_STOREES25_S27_S27_EEEvvEEEEvNT_6ParamsE,@function
        .size           _ZN7cutlass13device_kernelINS_4gemm6kernel13GemmUniversalIN4cute5tupleIJiiiiEEENS1_10collective13CollectiveMmaINS1_35MainloopSm100TmaUmmaWarpSpecializedILi35ELi2ELi4ENS5_IJNS4_1CILi2EEENSA_ILi1EEESC_EEEEENS5_IJNSA_ILi128EEENSA_ILi64EEENSA_ILi32EEEEEENS_10bfloat16_tENS5_IJlSC_lEEESJ_SK_NS4_8TiledMMAINS4_8MMA_AtomIJNS4_26SM100_MMA_F16BF16_2x1SM_SSISJ_SJ_fLi128ELi64ELNS4_4UMMA5MajorE0ELSP_0ELNSO_7ScaleInE0ELSQ_0EEEEEENS4_6LayoutINS5_IJSC_SC_SC_EEENS5_IJNSA_ILi0EEESV_SV_EEEEENS5_IJNS4_10UnderscoreESY_SY_EEEEENS4_18SM100_TMA_2SM_LOADENS4_14ComposedLayoutINS4_7SwizzleILi2ELi4ELi3EEENS4_18smem_ptr_flag_bitsILi16EEENST_INS5_IJNSA_ILi8EEESH_EEENS5_IJSH_SC_EEEEEEEvNS4_8identityES11_S1B_vS1C_EENS_8epilogue10collective18CollectiveEpilogueINS1E_23Sm100TmaWarpSpecializedILi3ELi2ELi16ELb1ELb0EEEJNS5_IJSG_SG_SH_EEENS5_IJNST_ISG_SC_EENST_INS5_IJNSA_ILi16EEESB_EEENS5_IJSC_SH_EEEEEEEESJ_SK_SJ_SK_NS1E_6fusion15FusionCallbacksIS1I_NS1Q_17LinearCombinationISJ_fSJ_fLNS_15FloatRoundStyleE2EEES1J_S1P_JEEENS4_5SM1004TMEM4LOAD26SM100_TMEM_LOAD_32dp32b16xENS4_13SM90_TMA_LOADENS12_INS13_ILi1ELi4ELi3EEES16_NST_INS5_IJS17_S1L_EEENS5_IJS1L_SC_EEEEEEENS4_39AutoVectorizingCopyWithAssumedAlignmentILi128EEENS4_14SM90_TMA_STOREES25_S27_S27_EEEvvEEEEvNT_6ParamsE,(.L_x_269 - _ZN7cutlass13device_kernelINS_4gemm6kernel13GemmUniversalIN4cute5tupleIJiiiiEEENS1_10collective13CollectiveMmaINS1_35MainloopSm100TmaUmmaWarpSpecializedILi35ELi2ELi4ENS5_IJNS4_1CILi2EEENSA_ILi1EEESC_EEEEENS5_IJNSA_ILi128EEENSA_ILi64EEENSA_ILi32EEEEEENS_10bfloat16_tENS5_IJlSC_lEEESJ_SK_NS4_8TiledMMAINS4_8MMA_AtomIJNS4_26SM100_MMA_F16BF16_2x1SM_SSISJ_SJ_fLi128ELi64ELNS4_4UMMA5MajorE0ELSP_0ELNSO_7ScaleInE0ELSQ_0EEEEEENS4_6LayoutINS5_IJSC_SC_SC_EEENS5_IJNSA_ILi0EEESV_SV_EEEEENS5_IJNS4_10UnderscoreESY_SY_EEEEENS4_18SM100_TMA_2SM_LOADENS4_14ComposedLayoutINS4_7SwizzleILi2ELi4ELi3EEENS4_18smem_ptr_flag_bitsILi16EEENST_INS5_IJNSA_ILi8EEESH_EEENS5_IJSH_SC_EEEEEEEvNS4_8identityES11_S1B_vS1C_EENS_8epilogue10collective18CollectiveEpilogueINS1E_23Sm100TmaWarpSpecializedILi3ELi2ELi16ELb1ELb0EEEJNS5_IJSG_SG_SH_EEENS5_IJNST_ISG_SC_EENST_INS5_IJNSA_ILi16EEESB_EEENS5_IJSC_SH_EEEEEEEESJ_SK_SJ_SK_NS1E_6fusion15FusionCallbacksIS1I_NS1Q_17LinearCombinationISJ_fSJ_fLNS_15FloatRoundStyleE2EEES1J_S1P_JEEENS4_5SM1004TMEM4LOAD26SM100_TMEM_LOAD_32dp32b16xENS4_13SM90_TMA_LOADENS12_INS13_ILi1ELi4ELi3EEES16_NST_INS5_IJS17_S1L_EEENS5_IJS1L_SC_EEEEEEENS4_39AutoVectorizingCopyWithAssumedAlignmentILi128EEENS4_14SM90_TMA_STOREES25_S27_S27_EEEvvEEEEvNT_6ParamsE)
        .other          _ZN7cutlass13device_kernelINS_4gemm6kernel13GemmUniversalIN4cute5tupleIJiiiiEEENS1_10collective13CollectiveMmaINS1_35MainloopSm100TmaUmmaWarpSpecializedILi35ELi2ELi4ENS5_IJNS4_1CILi2EEENSA_ILi1EEESC_EEEEENS5_IJNSA_ILi128EEENSA_ILi64EEENSA_ILi32EEEEEENS_10bfloat16_tENS5_IJlSC_lEEESJ_SK_NS4_8TiledMMAINS4_8MMA_AtomIJNS4_26SM100_MMA_F16BF16_2x1SM_SSISJ_SJ_fLi128ELi64ELNS4_4UMMA5MajorE0ELSP_0ELNSO_7ScaleInE0ELSQ_0EEEEEENS4_6LayoutINS5_IJSC_SC_SC_EEENS5_IJNSA_ILi0EEESV_SV_EEEEENS5_IJNS4_10UnderscoreESY_SY_EEEEENS4_18SM100_TMA_2SM_LOADENS4_14ComposedLayoutINS4_7SwizzleILi2ELi4ELi3EEENS4_18smem_ptr_flag_bitsILi16EEENST_INS5_IJNSA_ILi8EEESH_EEENS5_IJSH_SC_EEEEEEEvNS4_8identityES11_S1B_vS1C_EENS_8epilogue10collective18CollectiveEpilogueINS1E_23Sm100TmaWarpSpecializedILi3ELi2ELi16ELb1ELb0EEEJNS5_IJSG_SG_SH_EEENS5_IJNST_ISG_SC_EENST_INS5_IJNSA_ILi16EEESB_EEENS5_IJSC_SH_EEEEEEEESJ_SK_SJ_SK_NS1E_6fusion15FusionCallbacksIS1I_NS1Q_17LinearCombinationISJ_fSJ_fLNS_15FloatRoundStyleE2EEES1J_S1P_JEEENS4_5SM1004TMEM4LOAD26SM100_TMEM_LOAD_32dp32b16xENS4_13SM90_TMA_LOADENS12_INS13_ILi1ELi4ELi3EEES16_NST_INS5_IJS17_S1L_EEENS5_IJS1L_SC_EEEEEEENS4_39AutoVectorizingCopyWithAssumedAlignmentILi128EEENS4_14SM90_TMA_STOREES25_S27_S27_EEEvvEEEEvNT_6ParamsE,@"STO_CUDA_ENTRY STV_DEFAULT"
_ZN7cutlass13device_kernelINS_4gemm6kernel13GemmUniversalIN4cute5tupleIJiiiiEEENS1_10collective13CollectiveMmaINS1_35MainloopSm100TmaUmmaWarpSpecializedILi35ELi2ELi4ENS5_IJNS4_1CILi2EEENSA_ILi1EEESC_EEEEENS5_IJNSA_ILi128EEENSA_ILi64EEENSA_ILi32EEEEEENS_10bfloat16_tENS5_IJlSC_lEEESJ_SK_NS4_8TiledMMAINS4_8MMA_AtomIJNS4_26SM100_MMA_F16BF16_2x1SM_SSISJ_SJ_fLi128ELi64ELNS4_4UMMA5MajorE0ELSP_0ELNSO_7ScaleInE0ELSQ_0EEEEEENS4_6LayoutINS5_IJSC_SC_SC_EEENS5_IJNSA_ILi0EEESV_SV_EEEEENS5_IJNS4_10UnderscoreESY_SY_EEEEENS4_18SM100_TMA_2SM_LOADENS4_14ComposedLayoutINS4_7SwizzleILi2ELi4ELi3EEENS4_18smem_ptr_flag_bitsILi16EEENST_INS5_IJNSA_ILi8EEESH_EEENS5_IJSH_SC_EEEEEEEvNS4_8identityES11_S1B_vS1C_EENS_8epilogue10collective18CollectiveEpilogueINS1E_23Sm100TmaWarpSpecializedILi3ELi2ELi16ELb1ELb0EEEJNS5_IJSG_SG_SH_EEENS5_IJNST_ISG_SC_EENST_INS5_IJNSA_ILi16EEESB_EEENS5_IJSC_SH_EEEEEEEESJ_SK_SJ_SK_NS1E_6fusion15FusionCallbacksIS1I_NS1Q_17LinearCombinationISJ_fSJ_fLNS_15FloatRoundStyleE2EEES1J_S1P_JEEENS4_5SM1004TMEM4LOAD26SM100_TMEM_LOAD_32dp32b16xENS4_13SM90_TMA_LOADENS12_INS13_ILi1ELi4ELi3EEES16_NST_INS5_IJS17_S1L_EEENS5_IJS1L_SC_EEEEEEENS4_39AutoVectorizingCopyWithAssumedAlignmentILi128EEENS4_14SM90_TMA_STOREES25_S27_S27_EEEvvEEEEvNT_6ParamsE:
[----:B------:R-:W1:Y:S01]  /*0000*/  LDC R1, c[0x0][0x37c] ;  /* 0x0000df00ff017b82 */ /* 0x000e620000000800 */
[----:B------:R-:W2:Y:S01]  /*0010*/  S2R R74, SR_TID.X ;  /* 0x00000000004a7919 */ /* 0x000ea20000002100 */
[----:B------:R-:W3:Y:S06]  /*0020*/  LDCU.64 UR6, c[0x0][0x890] ;  /* 0x00011200ff0677ac */ /* 0x000eec0008000a00 */
[----:B------:R-:W4:Y:S01]  /*0030*/  S2UR UR37, SR_CgaCtaId ;  /* 0x00000000002579c3 */ /* 0x000f220000008800 */
[----:B------:R-:W-:Y:S02]  /*0040*/  PRMT R59, RZ, 0x7610, R59 ;  /* 0x00007610ff3b7816 */ /* 0x000fe4000000003b */
[----:B------:R-:W-:Y:S01]  /*0050*/  ELECT P1, URZ, PT ;  /* 0x0000000000ff782f */ /* 0x000fe20003820000 */
[----:B------:R-:W1:Y:S01]  /*0060*/  LDCU.64 UR46, c[0x0][0x358] ;  /* 0x00006b00ff2e77ac */ /* 0x000e620008000a00 */
[----:B---3--:R-:W-:-:S04]  /*0070*/  UISETP.NE.U32.AND UP0, UPT, UR6, URZ, UPT ;  /* 0x000000ff0600728c */ /* 0x008fc8000bf05070 */
[----:B------:R-:W-:Y:S02]  /*0080*/  UISETP.NE.AND.EX UP0, UPT, UR7, URZ, UPT, UP0 ;  /* 0x000000ff0700728c */ /* 0x000fe4000bf05300 */
[----:B----4-:R-:W-:Y:S02]  /*0090*/  ULOP3.LUT UR5, UR37, 0x1, URZ, 0xc0, !UPT ;  /* 0x0000000125057892 */ /* 0x010fe4000f8ec0ff */
[----:B------:R-:W-:Y:S01]  /*00a0*/  ULOP3.LUT UR4, UR37, 0x1, URZ, 0x3c, !UPT ;  /* 0x0000000125047892 */ /* 0x000fe2000f8e3cff */
[----:B--2---:R-:W-:-:S05]  /*00b0*/  SHF.R.U32.HI R70, RZ, 0x5, R74 ;  /* 0x00000005ff467819 */ /* 0x004fca000001164a */
[----:B------:R-:W2:Y:S02]  /*00c0*/  SHFL.IDX PT, R0, R70, RZ, 0x1f ;  /* 0x00001fff46007589 */ /* 0x000ea400000e0000 */
[----:B--2---:R-:W-:Y:S01]  /*00d0*/  R2UR UR10, R0 ;  /* 0x00000000000a72ca */ /* 0x004fe200000e0000 */
[----:B-1----:R-:W-:-:S14]  /*00e0*/  BRA.U UP0, `(.L_x_0) ;  /* 0x00000001002c7547 */ /* 0x002fdc000b800000 */
[----:B------:R-:W1:Y:S02]  /*00f0*/  LDCU.64 UR8, c[0x0][0x888] ;  /* 0x00011100ff0877ac */ /* 0x000e640008000a00 */
[----:B-1----:R-:W-:-:S04]  /*0100*/  UISETP.NE.U32.AND UP0, UPT, UR8, URZ, UPT ;  /* 0x000000ff0800728c */ /* 0x002fc8000bf05070 */
[----:B------:R-:W-:-:S09]  /*0110*/  UISETP.NE.AND.EX UP0, UPT, UR9, URZ, UPT, UP0 ;  /* 0x000000ff0900728c */ /* 0x000fd2000bf05300 */
[----:B------:R-:W-:Y:S05]  /*0120*/  BRA.U !UP0, `(.L_x_1) ;  /* 0x0000000108107547 */ /* 0x000fea000b800000 */
[----:B------:R-:W1:Y:S02]  /*0130*/  LDC.64 R2, c[0x0][0x888] ;  /* 0x00022200ff027b82 */ /* 0x000e640000000a00 */
[----:B-1----:R1:W5:Y:S01]  /*0140*/  LDG.E R35, desc[UR46][R2.64] ;  /* 0x0000002e02237981 */ /* 0x002362000c1e1900 */
[----:B------:R-:W-:Y:S01]  /*0150*/  HFMA2 R59, -RZ, RZ, 0, 5.9604644775390625e-08 ;  /* 0x00000001ff3b7431 */ /* 0x000fe200000001ff */
[----:B------:R-:W-:Y:S05]  /*0160*/  BRA `(.L_x_0) ;  /* 0x00000000000c7947 */ /* 0x000fea0003800000 */
.L_x_1:
[----:B------:R-:W1:Y:S01]  /*0170*/  LDCU UR8, c[0x0][0x880] ;  /* 0x00011000ff0877ac */ /* 0x000e620008000800 */
[----:B------:R-:W-:Y:S01]  /*0180*/  HFMA2 R59, -RZ, RZ, 0, 5.9604644775390625e-08 ;  /* 0x00000001ff3b7431 */ /* 0x000fe200000001ff */
[----:B-1----:R-:W-:-:S07]  /*0190*/  MOV R35, UR8 ;  /* 0x0000000800237c02 */ /* 0x002fce0008000f00 */
.L_x_0:
[----:B------:R-:W2:Y:S02]  /*01a0*/  LDCU.64 UR8, c[0x0][0x8b0] ;  /* 0x00011600ff0877ac */ /* 0x000ea40008000a00 */
[----:B--2---:R-:W-:-:S04]  /*01b0*/  UISETP.NE.U32.AND UP0, UPT, UR8, URZ, UPT ;  /* 0x000000ff0800728c */ /* 0x004fc8000bf05070 */
[----:B------:R-:W-:-:S09]  /*01c0*/  UISETP.NE.AND.EX UP0, UPT, UR9, URZ, UPT, UP0 ;  /* 0x000000ff0900728c */ /* 0x000fd2000bf05300 */
[----:B------:R-:W-:Y:S05]  /*01d0*/  BRA.U UP0, `(.L_x_2) ;  /* 0x0000000100247547 */ /* 0x000fea000b800000 */
[----:B------:R-:W2:Y:S02]  /*01e0*/  LDCU.64 UR8, c[0x0][0x8a8] ;  /* 0x00011500ff0877ac */ /* 0x000ea40008000a00 */
[----:B--2---:R-:W-:-:S04]  /*01f0*/  UISETP.NE.U32.AND UP0, UPT, UR8, URZ, UPT ;  /* 0x000000ff0800728c */ /* 0x004fc8000bf05070 */
[----:B------:R-:W-:-:S09]  /*0200*/  UISETP.NE.AND.EX UP0, UPT, UR9, URZ, UPT, UP0 ;  /* 0x000000ff0900728c */ /* 0x000fd2000bf05300 */
[----:B------:R-:W-:Y:S05]  /*0210*/  BRA.U !UP0, `(.L_x_3) ;  /* 0x00000001080c7547 */ /* 0x000fea000b800000 */
[----:B------:R-:W2:Y:S02]  /*0220*/  LDC.64 R32, c[0x0][0x8a8] ;  /* 0x00022a00ff207b82 */ /* 0x000ea40000000a00 */
[----:B--2---:R2:W5:Y:S01]  /*0230*/  LDG.E R32, desc[UR46][R32.64] ;  /* 0x0000002e20207981 */ /* 0x004562000c1e1900 */
[----:B------:R-:W-:Y:S05]  /*0240*/  BRA `(.L_x_2) ;  /* 0x0000000000087947 */ /* 0x000fea0003800000 */
.L_x_3:
[----:B------:R-:W2:Y:S02]  /*0250*/  LDCU UR8, c[0x0][0x8a0] ;  /* 0x00011400ff0877ac */ /* 0x000ea40008000800 */
[----:B--2---:R-:W-:Y:S02]  /*0260*/  MOV R32, UR8 ;  /* 0x0000000800207c02 */ /* 0x004fe40008000f00 */
.L_x_2:
[----:B------:R-:W-:Y:S01]  /*0270*/  IMAD.U32 R0, RZ, RZ, UR10 ;  /* 0x0000000aff007e24 */ /* 0x000fe2000f8e00ff */
[----:B------:R-:W-:Y:S04]  /*0280*/  BSSY.RECONVERGENT B0, `(.L_x_4) ;  /* 0x000000c000007945 */ /* 0x000fe80003800200 */
[C---:B------:R-:W-:Y:S02]  /*0290*/  ISETP.NE.OR P2, PT, R0.reuse, 0x1, !P1 ;  /* 0x000000010000780c */ /* 0x040fe40004f45670 */
[----:B------:R-:W-:-:S11]  /*02a0*/  ISETP.NE.OR P0, PT, R0, 0x3, !P1 ;  /* 0x000000030000780c */ /* 0x000fd60004f05670 */
[----:B------:R-:W-:Y:S05]  /*02b0*/  @P2 BRA `(.L_x_5) ;  /* 0x0000000000202947 */ /* 0x000fea0003800000 */
[----:B------:R-:W3:Y:S02]  /*02c0*/  LDCU.64 UR8, c[0x0][0x348] ;  /* 0x00006900ff0877ac */ /* 0x000ee40008000a00 */
[----:B---3--:R-:W-:Y:S02]  /*02d0*/  UIADD3 UR12, UP1, UPT, UR8, 0x80, URZ ;  /* 0x00000080080c7890 */ /* 0x008fe4000ff3e0ff */
[----:B------:R-:W-:Y:S02]  /*02e0*/  UIADD3 UR8, UP0, UPT, UR8, 0x180, URZ ;  /* 0x0000018008087890 */ /* 0x000fe4000ff1e0ff */
[----:B------:R-:W-:Y:S02]  /*02f0*/  UIADD3.X UR13, UPT, UPT, URZ, UR9, URZ, UP1, !UPT ;  /* 0x00000009ff0d7290 */ /* 0x000fe40008ffe4ff */
[----:B------:R-:W-:-:S07]  /*0300*/  UIADD3.X UR9, UPT, UPT, URZ, UR9, URZ, UP0, !UPT ;  /* 0x00000009ff097290 */ /* 0x000fce00087fe4ff */
[----:B------:R3:W-:Y:S02]  /*0310*/  UTMACCTL.PF [UR12] ;  /* 0x000000000c0079b9 */ /* 0x0007e40008040000 */
[----:B------:R3:W-:Y:S02]  /*0320*/  UTMACCTL.PF [UR8] ;  /* 0x00000000080079b9 */ /* 0x0007e40008040000 */
[----:B---3--:R-:W-:Y:S01]  /*0330*/  NOP ;  /* 0x0000000000007918 */ /* 0x008fe20000000000 */
.L_x_5:
[----:B------:R-:W-:Y:S05]  /*0340*/  BSYNC.RECONVERGENT B0 ;  /* 0x0000000000007941 */ /* 0x000fea0003800200 */
.L_x_4:
[----:B------:R-:W-:Y:S04]  /*0350*/  BSSY.RECONVERGENT B0, `(.L_x_6) ;  /* 0x000000a000007945 */ /* 0x000fe80003800200 */
        /* <DEDUP_REMOVED lines=9> */
.L_x_7:
[----:B------:R-:W-:Y:S05]  /*03f0*/  BSYNC.RECONVERGENT B0 ;  /* 0x0000000000007941 */ /* 0x000fea0003800200 */
.L_x_6:
[----:B------:R-:W3:Y:S01]  /*0400*/  LDCU.64 UR8, c[0x0][0x888] ;  /* 0x00011100ff0877ac */ /* 0x000ee20008000a00 */
[----:B------:R-:W-:Y:S02]  /*0410*/  UISETP.EQ.U32.AND UP1, UPT, UR6, URZ, UPT ;  /* 0x000000ff0600728c */ /* 0x000fe4000bf22070 */
[----:B------:R-:W-:Y:S02]  /*0420*/  UPLOP3.LUT UP5, UPT, UPT, UPT, UPT, 0x80, 0x8 ;  /* 0x000000000008789c */ /* 0x000fe40003faf070 */
[----:B---3--:R-:W-:-:S04]  /*0430*/  UISETP.NE.U32.AND UP0, UPT, UR8, URZ, UPT ;  /* 0x000000ff0800728c */ /* 0x008fc8000bf05070 */
[----:B------:R-:W-:-:S04]  /*0440*/  UISETP.NE.AND.EX UP0, UPT, UR9, URZ, UPT, UP0 ;  /* 0x000000ff0900728c */ /* 0x000fc8000bf05300 */
[----:B------:R-:W-:-:S04]  /*0450*/  UISETP.EQ.OR.EX UP2, UPT, UR7, URZ, !UP0, UP1 ;  /* 0x000000ff0700728c */ /* 0x000fc8000c742710 */
[----:B------:R-:W-:-:S05]  /*0460*/  UP2UR UR53, UPR, URZ, 0x4 ;  /* 0x00000004ff357883 */ /* 0x000fca0008000000 */
[----:B------:R-:W-:Y:S07]  /*0470*/  BRA.U !UP2, `(.L_x_8) ;  /* 0x000000010a207547 */ /* 0x000fee000b800000 */
[----:B------:R-:W-:Y:S01]  /*0480*/  UISETP.NE.U32.AND UP2, UPT, UR6, URZ, UPT ;  /* 0x000000ff0600728c */ /* 0x000fe2000bf45070 */
[----:B-----5:R-:W-:Y:S01]  /*0490*/  FSETP.NEU.AND P0, PT, R35, RZ, PT ;  /* 0x000000ff2300720b */ /* 0x020fe20003f0d000 */
[----:B------:R-:W-:Y:S02]  /*04a0*/  USEL UR6, URZ, 0xffffffff, UP0 ;  /* 0xffffffffff067887 */ /* 0x000fe40008000000 */
[----:B------:R-:W-:-:S10]  /*04b0*/  UISETP.NE.AND.EX UP2, UPT, UR7, URZ, UPT, UP2 ;  /* 0x000000ff0700728c */ /* 0x000fd4000bf45320 */
[----:B------:R-:W-:Y:S01]  /*04c0*/  VOTEU.ANY UP1, P0 ;  /* 0x0000000000ff7886 */ /* 0x000fe20000020100 */
[----:B------:R-:W-:-:S04]  /*04d0*/  @!UP2 USEL UR6, URZ, 0xffffffff, UP1 ;  /* 0xffffffffff06a887 */ /* 0x000fc80008800000 */
[----:B------:R-:W-:-:S04]  /*04e0*/  ULOP3.LUT UR6, UR6, 0x1, URZ, 0xc0, !UPT ;  /* 0x0000000106067892 */ /* 0x000fc8000f8ec0ff */
[----:B------:R-:W-:-:S11]  /*04f0*/  UISETP.NE.U32.AND UP5, UPT, UR6, 0x1, UPT ;  /* 0x000000010600788c */ /* 0x000fd6000bfa5070 */
.L_x_8:
[----:B------:R-:W3:Y:S01]  /*0500*/  SHFL.IDX PT, R0, R70, RZ, 0x1f ;  /* 0x00001fff46007589 */ /* 0x000ee200000e0000 */
[----:B------:R-:W-:-:S04]  /*0510*/  UISETP.NE.AND UP1, UPT, UR10, 0x2, UPT ;  /* 0x000000020a00788c */ /* 0x000fc8000bf25270 */
[----:B------:R-:W-:Y:S02]  /*0520*/  UISETP.EQ.AND UP2, UPT, UR5, URZ, !UP1 ;  /* 0x000000ff0500728c */ /* 0x000fe4000cf42270 */
[----:B------:R-:W-:-:S04]  /*0530*/  USEL UR6, URZ, 0x1, UP1 ;  /* 0x00000001ff067887 */ /* 0x000fc80008800000 */
[----:B------:R-:W-:Y:S02]  /*0540*/  PLOP3.LUT P5, PT, P1, PT, UP2, 0x80, 0x8 ;  /* 0x000000000008781c */ /* 0x000fe40000faf028 */
[----:B---3--:R-:W-:-:S13]  /*0550*/  ISETP.NE.AND P0, PT, R0, RZ, PT ;  /* 0x000000ff0000720c */ /* 0x008fda0003f05270 */
[----:B------:R-:W-:Y:S05]  /*0560*/  @P0 BRA `(.L_x_9) ;  /* 0x0000000400480947 */ /* 0x000fea0003800000 */
[----:B------:R-:W-:Y:S01]  /*0570*/  ELECT P0, URZ, PT ;  /* 0x0000000000ff782f */ /* 0x000fe20003800000 */
[----:B------:R-:W-:-:S12]  /*0580*/  BSSY.RECONVERGENT B0, `(.L_x_9) ;  /* 0x0000050000007945 */ /* 0x000fd80003800200 */
[----:B------:R-:W-:Y:S05]  /*0590*/  @!P0 BRA `(.L_x_10) ;  /* 0x0000000400388947 */ /* 0x000fea0003800000 */
[----:B------:R-:W-:Y:S01]  /*05a0*/  UMOV UR8, 0x400 ;  /* 0x0000040000087882 */ /* 0x000fe20000000000 */
[----:B------:R-:W-:Y:S01]  /*05b0*/  UMOV UR7, 0x1 ;  /* 0x0000000100077882 */ /* 0x000fe20000000000 */
[----:B------:R-:W-:Y:S02]  /*05c0*/  ULEA UR8, UR37, UR8, 0x18 ;  /* 0x0000000825087291 */ /* 0x000fe4000f8ec0ff */
[----:B------:R-:W-:-:S04]  /*05d0*/  UIADD3 UR12, UPT, UPT, -UR7, 0x100000, URZ ;  /* 0x00100000070c7890 */ /* 0x000fc8000fffe1ff */
[----:B------:R-:W-:Y:S02]  /*05e0*/  USHF.L.U32 UR13, UR12, 0xb, URZ ;  /* 0x0000000b0c0d7899 */ /* 0x000fe400080006ff */
[----:B------:R-:W-:Y:S01]  /*05f0*/  USHF.L.U32 UR12, UR12, 0x1, URZ ;  /* 0x000000010c0c7899 */ /* 0x000fe200080006ff */
[----:B------:R-:W3:Y:S11]  /*0600*/  FENCE.VIEW.ASYNC.S ;  /* 0x00000000000073c6 */ /* 0x000ef60000000000 */
[----:B---3--:R3:W4:Y:S01]  /*0610*/  SYNCS.EXCH.64 URZ, [UR8], UR12 ;  /* 0x0000000c08ff75b2 */ /* 0x0087220008000100 */
[----:B------:R3:W1:Y:S01]  /*0620*/  SYNCS.EXCH.64 URZ, [UR8+0x118], UR12 ;  /* 0x0001180c08ff75b2 */ /* 0x0006620008000100 */
        /* <DEDUP_REMOVED lines=67> */
[----:B------:R3:W1:Y:S02]  /*0a60*/  SYNCS.EXCH.64 URZ, [UR8+0x228], UR12 ;  /* 0x0002280c08ff75b2 */ /* 0x0006640008000100 */
[----:B---34-:R-:W-:Y:S01]  /*0a70*/  NOP ;  /* 0x0000000000007918 */ /* 0x018fe20000000000 */
.L_x_10:
[----:B------:R-:W-:Y:S05]  /*0a80*/  BSYNC.RECONVERGENT B0 ;  /* 0x0000000000007941 */ /* 0x000fea0003800200 */
.L_x_9:
[----:B------:R-:W3:Y:S01]  /*0a90*/  SHFL.IDX PT, R0, R70, RZ, 0x1f ;  /* 0x00001fff46007589 */ /* 0x000ee200000e0000 */
[----:B------:R-:W-:Y:S01]  /*0aa0*/  NOP ;  /* 0x0000000000007918 */ /* 0x000fe20000000000 */
[----:B---3--:R-:W-:-:S13]  /*0ab0*/  ISETP.NE.AND P0, PT, R0, 0x1, PT ;  /* 0x000000010000780c */ /* 0x008fda0003f05270 */
[----:B------:R-:W-:Y:S05]  /*0ac0*/  @P0 BRA `(.L_x_11) ;  /* 0x00000000004c0947 */ /* 0x000fea0003800000 */
[----:B------:R-:W-:Y:S01]  /*0ad0*/  UMOV UR9, 0x400 ;  /* 0x0000040000097882 */ /* 0x000fe20000000000 */
[----:B------:R-:W-:Y:S01]  /*0ae0*/  UMOV UR8, 0x20 ;  /* 0x0000002000087882 */ /* 0x000fe20000000000 */
[----:B------:R-:W-:Y:S01]  /*0af0*/  UMOV UR7, 0x80 ;  /* 0x0000008000077882 */ /* 0x000fe20000000000 */
[----:B------:R-:W-:Y:S02]  /*0b00*/  ULEA UR9, UR37, UR9, 0x18 ;  /* 0x0000000925097291 */ /* 0x000fe4000f8ec0ff */
[----:B------:R-:W-:-:S04]  /*0b10*/  UIADD3 UR12, UPT, UPT, -UR8, 0x100000, URZ ;  /* 0x00100000080c7890 */ /* 0x000fc8000fffe1ff */
[----:B------:R-:W-:Y:S02]  /*0b20*/  USHF.L.U32 UR13, UR12, 0xb, URZ ;  /* 0x0000000b0c0d7899 */ /* 0x000fe400080006ff */
[----:B------:R-:W-:Y:S02]  /*0b30*/  USHF.L.U32 UR12, UR12, 0x1, URZ ;  /* 0x000000010c0c7899 */ /* 0x000fe400080006ff */
[----:B------:R-:W-:-:S04]  /*0b40*/  UIADD3 UR14, UPT, UPT, -UR7, 0x100000, URZ ;  /* 0x00100000070e7890 */ /* 0x000fc8000fffe1ff */
[----:B------:R-:W-:Y:S02]  /*0b50*/  USHF.L.U32 UR15, UR14, 0xb, URZ ;  /* 0x0000000b0e0f7899 */ /* 0x000fe400080006ff */
[----:B------:R-:W-:Y:S01]  /*0b60*/  USHF.L.U32 UR14, UR14, 0x1, URZ ;  /* 0x000000010e0e7899 */ /* 0x000fe200080006ff */
[----:B------:R-:W-:Y:S01]  /*0b70*/  ELECT P0, URZ, PT ;  /* 0x0000000000ff782f */ /* 0x000fe20003800000 */
[----:B------:R-:W3:Y:S02]  /*0b80*/  FENCE.VIEW.ASYNC.S ;  /* 0x00000000000073c6 */ /* 0x000ee40000000000 */
[----:B---3--:R3:W4:Y:S08]  /*0b90*/  SYNCS.EXCH.64 URZ, [UR9+0x230], UR12 ;  /* 0x0002300c09ff75b2 */ /* 0x0087300008000100 */
[----:B------:R3:W1:Y:S01]  /*0ba0*/  SYNCS.EXCH.64 URZ, [UR9+0x248], UR14 ;  /* 0x0002480e09ff75b2 */ /* 0x0006620008000100 */
[----:B------:R3:W1:Y:S01]  /*0bb0*/  SYNCS.EXCH.64 URZ, [UR9+0x238], UR12 ;  /* 0x0002380c09ff75b2 */ /* 0x0006620008000100 */
[----:B------:R3:W1:Y:S01]  /*0bc0*/  SYNCS.EXCH.64 URZ, [UR9+0x250], UR14 ;  /* 0x0002500e09ff75b2 */ /* 0x0006620008000100 */
[----:B------:R3:W1:Y:S01]  /*0bd0*/  SYNCS.EXCH.64 URZ, [UR9+0x240], UR12 ;  /* 0x0002400c09ff75b2 */ /* 0x0006620008000100 */
[----:B------:R3:W1:Y:S01]  /*0be0*/  SYNCS.EXCH.64 URZ, [UR9+0x258], UR14 ;  /* 0x0002580e09ff75b2 */ /* 0x0006620008000100 */
[----:B------:R-:W-:Y:S01]  /*0bf0*/  NOP ;  /* 0x0000000000007918 */ /* 0x000fe20000000000 */
.L_x_11:
[----:B------:R-:W2:Y:S01]  /*0c00*/  SHFL.IDX PT, R0, R70, RZ, 0x1f ;  /* 0x00001fff46007589 */ /* 0x000ea200000e0000 */
[----:B------:R-:W-:Y:S01]  /*0c10*/  NOP ;  /* 0x0000000000007918 */ /* 0x000fe20000000000 */
[----:B--2---:R-:W-:-:S13]  /*0c20*/  ISETP.NE.AND P0, PT, R0, 0x3, PT ;  /* 0x000000030000780c */ /* 0x004fda0003f05270 */
[----:B------:R-:W-:Y:S05]  /*0c30*/  @P0 BRA `(.L_x_12) ;  /* 0x00000000002c0947 */ /* 0x000fea0003800000 */
[----:B------:R-:W-:Y:S01]  /*0c40*/  UMOV UR8, 0x400 ;  /* 0x0000040000087882 */ /* 0x000fe20000000000 */
[----:B------:R-:W-:Y:S01]  /*0c50*/  UMOV UR7, 0x20 ;  /* 0x0000002000077882 */ /* 0x000fe20000000000 */
[----:B------:R-:W-:Y:S02]  /*0c60*/  ULEA UR8, UR37, UR8, 0x18 ;  /* 0x0000000825087291 */ /* 0x000fe4000f8ec0ff */
[----:B---3--:R-:W-:-:S04]  /*0c70*/  UIADD3 UR12, UPT, UPT, -UR7, 0x100000, URZ ;  /* 0x00100000070c7890 */ /* 0x008fc8000fffe1ff */
[----:B------:R-:W-:Y:S02]  /*0c80*/  USHF.L.U32 UR13, UR12, 0xb, URZ ;  /* 0x0000000b0c0d7899 */ /* 0x000fe400080006ff */
[----:B------:R-:W-:Y:S01]  /*0c90*/  USHF.L.U32 UR12, UR12, 0x1, URZ ;  /* 0x000000010c0c7899 */ /* 0x000fe200080006ff */
[----:B------:R-:W-:Y:S01]  /*0ca0*/  ELECT P0, URZ, PT ;  /* 0x0000000000ff782f */ /* 0x000fe20003800000 */
[----:B------:R-:W2:Y:S10]  /*0cb0*/  FENCE.VIEW.ASYNC.S ;  /* 0x00000000000073c6 */ /* 0x000eb40000000000 */
[----:B--2---:R2:W3:Y:S01]  /*0cc0*/  SYNCS.EXCH.64 URZ, [UR8+0x260], UR12 ;  /* 0x0002600c08ff75b2 */ /* 0x0044e20008000100 */
[----:B------:R2:W1:Y:S01]  /*0cd0*/  SYNCS.EXCH.64 URZ, [UR8+0x268], UR12 ;  /* 0x0002680c08ff75b2 */ /* 0x0004620008000100 */
[----:B------:R-:W-:Y:S01]  /*0ce0*/  NOP ;  /* 0x0000000000007918 */ /* 0x000fe20000000000 */
.L_x_12:
[----:B------:R-:W4:Y:S01]  /*0cf0*/  SHFL.IDX PT, R0, R70, RZ, 0x1f ;  /* 0x00001fff46007589 */ /* 0x000f2200000e0000 */
[----:B------:R-:W-:Y:S01]  /*0d00*/  NOP ;  /* 0x0000000000007918 */ /* 0x000fe20000000000 */
[----:B----4-:R-:W-:-:S13]  /*0d10*/  ISETP.NE.AND P0, PT, R0, 0x4, PT ;  /* 0x000000040000780c */ /* 0x010fda0003f05270 */
[----:B------:R-:W-:Y:S05]  /*0d20*/  @P0 BRA `(.L_x_13) ;  /* 0x0000000000480947 */ /* 0x000fea0003800000 */
[----:B---3--:R-:W-:Y:S01]  /*0d30*/  UMOV UR9, 0x1e0 ;  /* 0x000001e000097882 */ /* 0x008fe20000000000 */
[----:B--2---:R-:W-:Y:S01]  /*0d40*/  UMOV UR8, 0x400 ;  /* 0x0000040000087882 */ /* 0x004fe20000000000 */
[----:B------:R-:W-:Y:S01]  /*0d50*/  USEL UR9, UR9, 0x1a0, UP5 ;  /* 0x000001a009097887 */ /* 0x000fe2000a800000 */
        /* <DEDUP_REMOVED lines=9> */
[----:B------:R-:W2:Y:S02]  /*0df0*/  FENCE.VIEW.ASYNC.S ;  /* 0x00000000000073c6 */ /* 0x000ea40000000000 */
[----:B--2---:R4:W2:Y:S08]  /*0e00*/  SYNCS.EXCH.64 URZ, [UR8+0x270], UR12 ;  /* 0x0002700c08ff75b2 */ /* 0x0048b00008000100 */
[----:B------:R4:W3:Y:S01]  /*0e10*/  SYNCS.EXCH.64 URZ, [UR8+0x280], UR14 ;  /* 0x0002800e08ff75b2 */ /* 0x0008e20008000100 */
[----:B------:R4:W1:Y:S01]  /*0e20*/  SYNCS.EXCH.64 URZ, [UR8+0x278], UR12 ;  /* 0x0002780c08ff75b2 */ /* 0x0008620008000100 */
[----:B------:R4:W1:Y:S02]  /*0e30*/  SYNCS.EXCH.64 URZ, [UR8+0x288], UR14 ;  /* 0x0002880e08ff75b2 */ /* 0x0008640008000100 */
[----:B----4-:R-:W-:Y:S01]  /*0e40*/  NOP ;  /* 0x0000000000007918 */ /* 0x010fe20000000000 */
.L_x_13:
[----:B------:R-:W4:Y:S01]  /*0e50*/  SHFL.IDX PT, R0, R70, RZ, 0x1f ;  /* 0x00001fff46007589 */ /* 0x000f2200000e0000 */
[----:B------:R-:W-:Y:S01]  /*0e60*/  NOP ;  /* 0x0000000000007918 */ /* 0x000fe20000000000 */
[----:B----4-:R-:W-:-:S13]  /*0e70*/  ISETP.NE.AND P0, PT, R0, 0x5, PT ;  /* 0x000000050000780c */ /* 0x010fda0003f05270 */
[----:B------:R-:W-:Y:S05]  /*0e80*/  @P0 BRA `(.L_x_14) ;  /* 0x0000000000540947 */ /* 0x000fea0003800000 */
[----:B---3--:R-:W-:Y:S01]  /*0e90*/  UMOV UR9, 0x400 ;  /* 0x0000040000097882 */ /* 0x008fe20000000000 */
[----:B--2---:R-:W-:Y:S01]  /*0ea0*/  UMOV UR8, 0x1 ;  /* 0x0000000100087882 */ /* 0x004fe20000000000 */
        /* <DEDUP_REMOVED lines=13> */
[----:B------:R4:W1:Y:S01]  /*0f80*/  SYNCS.EXCH.64 URZ, [UR9+0x2b8], UR14 ;  /* 0x0002b80e09ff75b2 */ /* 0x0008620008000100 */
[----:B------:R4:W1:Y:S01]  /*0f90*/  SYNCS.EXCH.64 URZ, [UR9+0x2a0], UR12 ;  /* 0x0002a00c09ff75b2 */ /* 0x0008620008000100 */
[----:B------:R4:W1:Y:S01]  /*0fa0*/  SYNCS.EXCH.64 URZ, [UR9+0x2c0], UR14 ;  /* 0x0002c00e09ff75b2 */ /* 0x0008620008000100 */
[----:B------:R4:W1:Y:S01]  /*0fb0*/  SYNCS.EXCH.64 URZ, [UR9+0x2a8], UR12 ;  /* 0x0002a80c09ff75b2 */ /* 0x0008620008000100 */
[----:B------:R4:W1:Y:S02]  /*0fc0*/  SYNCS.EXCH.64 URZ, [UR9+0x2c8], UR14 ;  /* 0x0002c80e09ff75b2 */ /* 0x0008640008000100 */
[----:B----4-:R-:W-:Y:S01]  /*0fd0*/  NOP ;  /* 0x0000000000007918 */ /* 0x010fe20000000000 */
.L_x_14:
[----:B------:R-:W4:Y:S01]  /*0fe0*/  SHFL.IDX PT, R0, R70, RZ, 0x1f ;  /* 0x00001fff46007589 */ /* 0x000f2200000e0000 */
[----:B------:R-:W-:Y:S01]  /*0ff0*/  ISETP.NE.OR P1, PT, RZ, UR10, !P1 ;  /* 0x0000000aff007c0c */ /* 0x000fe2000cf25670 */
[----:B------:R-:W-:Y:S01]  /*1000*/  NOP ;  /* 0x0000000000007918 */ /* 0x000fe20000000000 */
[----:B----4-:R-:W-:-:S13]  /*1010*/  ISETP.NE.AND P0, PT, R0, 0x3, PT ;  /* 0x000000030000780c */ /* 0x010fda0003f05270 */
[----:B------:R-:W-:Y:S05]  /*1020*/  @P0 BRA `(.L_x_15) ;  /* 0x0000000000340947 */ /* 0x000fea0003800000 */
[----:B--2---:R-:W-:Y:S01]  /*1030*/  UMOV UR8, 0x400 ;  /* 0x0000040000087882 */ /* 0x004fe20000000000 */
[----:B------:R-:W-:Y:S01]  /*1040*/  UMOV UR7, 0x20 ;  /* 0x0000002000077882 */ /* 0x000fe20000000000 */
[----:B------:R-:W-:Y:S02]  /*1050*/  ULEA UR8, UR37, UR8, 0x18 ;  /* 0x0000000825087291 */ /* 0x000fe4000f8ec0ff */
[----:B---3--:R-:W-:-:S04]  /*1060*/  UIADD3 UR12, UPT, UPT, -UR7, 0x100000, URZ ;  /* 0x00100000070c7890 */ /* 0x008fc8000fffe1ff */
[----:B------:R-:W-:Y:S02]  /*1070*/  USHF.L.U32 UR13, UR12, 0xb, URZ ;  /* 0x0000000b0c0d7899 */ /* 0x000fe400080006ff */
[----:B------:R-:W-:Y:S01]  /*1080*/  USHF.L.U32 UR12, UR12, 0x1, URZ ;  /* 0x000000010c0c7899 */ /* 0x000fe200080006ff */
[----:B------:R-:W-:Y:S01]  /*1090*/  ELECT P0, URZ, PT ;  /* 0x0000000000ff782f */ /* 0x000fe20003800000 */
[----:B------:R-:W2:Y:S10]  /*10a0*/  FENCE.VIEW.ASYNC.S ;  /* 0x00000000000073c6 */ /* 0x000eb40000000000 */
[----:B--2---:R4:W2:Y:S01]  /*10b0*/  SYNCS.EXCH.64 URZ, [UR8+0x2d0], UR12 ;  /* 0x0002d00c08ff75b2 */ /* 0x0048a20008000100 */
[----:B------:R4:W3:Y:S01]  /*10c0*/  SYNCS.EXCH.64 URZ, [UR8+0x2e0], UR12 ;  /* 0x0002e00c08ff75b2 */ /* 0x0008e20008000100 */
[----:B------:R4:W1:Y:S01]  /*10d0*/  SYNCS.EXCH.64 URZ, [UR8+0x2d8], UR12 ;  /* 0x0002d80c08ff75b2 */ /* 0x0008620008000100 */
[----:B------:R4:W1:Y:S02]  /*10e0*/  SYNCS.EXCH.64 URZ, [UR8+0x2e8], UR12 ;  /* 0x0002e80c08ff75b2 */ /* 0x0008640008000100 */
[----:B----4-:R-:W-:Y:S01]  /*10f0*/  NOP ;  /* 0x0000000000007918 */ /* 0x010fe20000000000 */
.L_x_15:
[----:B------:R-:W-:Y:S01]  /*1100*/  VOTEU.ALL UP1, P1 ;  /* 0x0000000000ff7886 */ /* 0x000fe20000820000 */
[----:B--2---:R-:W2:Y:S01]  /*1110*/  LDCU UR8, c[0x0][0x36c] ;  /* 0x00006d80ff0877ac */ /* 0x004ea20008000800 */
[----:B------:R-:W-:Y:S01]  /*1120*/  NOP ;  /* 0x0000000000007918 */ /* 0x000fe20000000000 */
[----:B------:R-:W-:Y:S01]  /*1130*/  LOP3.LUT R10, R74, 0x1f, RZ, 0xc0, !PT ;  /* 0x0000001f4a0a7812 */ /* 0x000fe200078ec0ff */
[----:B---3--:R-:W-:Y:S01]  /*1140*/  UMOV UR12, 0x20 ;  /* 0x00000020000c7882 */ /* 0x008fe20000000000 */
[----:B------:R-:W-:Y:S01]  /*1150*/  @!UP1 UMOV UR7, 0x400 ;  /* 0x0000040000079882 */ /* 0x000fe20000000000 */
[----:B------:R-:W-:-:S04]  /*1160*/  @!UP1 UIADD3 UR12, UPT, UPT, -UR12, 0x100000, URZ ;  /* 0x001000000c0c9890 */ /* 0x000fc8000fffe1ff */
[----:B------:R-:W-:Y:S02]  /*1170*/  @!UP1 USHF.L.U32 UR13, UR12, 0xb, URZ ;  /* 0x0000000b0c0d9899 */ /* 0x000fe400080006ff */
[----:B------:R-:W-:Y:S02]  /*1180*/  @!UP1 USHF.L.U32 UR12, UR12, 0x1, URZ ;  /* 0x000000010c0c9899 */ /* 0x000fe400080006ff */
[----:B------:R-:W-:Y:S01]  /*1190*/  @!UP1 ULEA UR7, UR37, UR7, 0x18 ;  /* 0x0000000725079291 */ /* 0x000fe2000f8ec0ff */
[----:B------:R-:W-:Y:S01]  /*11a0*/  VOTEU.ALL UP1, P1 ;  /* 0x0000000000ff7886 */ /* 0x000fe20000820000 */
[----:B------:R-:W-:Y:S01]  /*11b0*/  UISETP.NE.AND UP4, UPT, UR10, URZ, UPT ;  /* 0x000000ff0a00728c */ /* 0x000fe2000bf85270 */
[----:B------:R-:W3:Y:S09]  /*11c0*/  FENCE.VIEW.ASYNC.S ;  /* 0x00000000000073c6 */ /* 0x000ef20000000000 */
[----:B---3--:R3:W4:Y:S01]  /*11d0*/  @!UP1 SYNCS.EXCH.64 URZ, [UR7+0x2f0], UR12 ;  /* 0x0002f00c07ff95b2 */ /* 0x0087220008000100 */
[----:B--2---:R-:W-:-:S09]  /*11e0*/  UISETP.EQ.U32.AND UP1, UPT, UR8, 0x1, UPT ;  /* 0x000000010800788c */ /* 0x004fd2000bf22070 */
[----:B------:R-:W-:Y:S05]  /*11f0*/  BRA.U !UP1, `(.L_x_16) ;  /* 0x0000000109087547 */ /* 0x000fea000b800000 */
[----:B-1--4-:R-:W-:Y:S01]  /*1200*/  UCGABAR_ARV ;  /* 0x00000000000079c7 */ /* 0x012fe20008000000 */
[----:B------:R-:W-:Y:S05]  /*1210*/  BRA `(.L_x_17) ;  /* 0x0000000000047947 */ /* 0x000fea0003800000 */
.L_x_16:
[----:B-1--4-:R-:W-:Y:S01]  /*1220*/  NOP ;  /* 0x0000000000007918 */ /* 0x012fe20000000000 */
.L_x_17:
[----:B------:R-:W1:Y:S01]  /*1230*/  S2R R11, SR_CTAID.X ;  /* 0x00000000000b7919 */ /* 0x000e620000002500 */
[----:B------:R-:W-:-:S05]  /*1240*/  CS2R.32 R60, SR_CgaSize ;  /* 0x00000000003c7805 */ /* 0x000fca0000008a00 */
[----:B------:R-:W-:-:S05]  /*1250*/  IMAD R60, R60, -0xa0, RZ ;  /* 0xffffff603c3c7824 */ /* 0x000fca00078e02ff */
[----:B------:R-:W-:-:S14]  /*1260*/  R2UR UR8, R60 ;  /* 0x000000003c0872ca */ /* 0x000fdc00000e0000 */
[----:B------:R-:W2:Y:S01]  /*1270*/  LDCU UR8, c[0x0][UR8+0x2b0] ;  /* 0x00005600080877ac */ /* 0x000ea20008000800 */
[----:B------:R-:W-:-:S05]  /*1280*/  CS2R.32 R0, SR_CgaSize ;  /* 0x0000000000007805 */ /* 0x000fca0000008a00 */
[----:B------:R-:W-:-:S06]  /*1290*/  IMAD R0, R0, -0xa0, RZ ;  /* 0xffffff6000007824 */ /* 0x000fcc00078e02ff */
[----:B------:R-:W4:Y:S01]  /*12a0*/  LDC R0, c[0x0][R0+0x2a0] ;  /* 0x0000a80000007b82 */ /* 0x000f220000000800 */
[----:B------:R-:W-:Y:S01]  /*12b0*/  PRMT R8, RZ, 0x7610, R8 ;  /* 0x00007610ff087816 */ /* 0x000fe20000000008 */
[----:B------:R-:W2:Y:S01]  /*12c0*/  S2R R20, SR_CTAID.Y ;  /* 0x0000000000147919 */ /* 0x000ea20000002600 */
[----:B------:R-:W-:-:S05]  /*12d0*/  CS2R.32 R60, SR_CgaSize ;  /* 0x00000000003c7805 */ /* 0x000fca0000008a00 */
[----:B------:R-:W-:-:S05]  /*12e0*/  IMAD R60, R60, -0xa0, RZ ;  /* 0xffffff603c3c7824 */ /* 0x000fca00078e02ff */
[----:B---3--:R-:W-:-:S14]  /*12f0*/  R2UR UR7, R60 ;  /* 0x000000003c0772ca */ /* 0x008fdc00000e0000 */
[----:B------:R-:W3:Y:S01]  /*1300*/  LDCU UR7, c[0x0][UR7+0x2b4] ;  /* 0x00005680070777ac */ /* 0x000ee20008000800 */
[----:B------:R-:W-:Y:S01]  /*1310*/  UISETP.NE.AND UP2, UPT, UR10, 0x2, UPT ;  /* 0x000000020a00788c */ /* 0x000fe2000bf45270 */
[----:B------:R-:W2:Y:S01]  /*1320*/  LDC R9, c[0x0][0xb24] ;  /* 0x0002c900ff097b82 */ /* 0x000ea20000000800 */
[----:B------:R-:W-:-:S05]  /*1330*/  CS2R.32 R58, SR_CgaSize ;  /* 0x00000000003a7805 */ /* 0x000fca0000008a00 */
[----:B------:R-:W-:-:S06]  /*1340*/  IMAD R58, R58, -0xa0, RZ ;  /* 0xffffff603a3a7824 */ /* 0x000fcc00078e02ff */
[----:B------:R-:W4:Y:S08]  /*1350*/  LDC R58, c[0x0][R58+0x2a4] ;  /* 0x0000a9003a3a7b82 */ /* 0x000f300000000800 */
[----:B------:R-:W4:Y:S01]  /*1360*/  LDC R26, c[0x0][0xb24] ;  /* 0x0002c900ff1a7b82 */ /* 0x000f220000000800 */
[----:B-1----:R-:W-:Y:S01]  /*1370*/  I2FP.F32.U32 R4, R11 ;  /* 0x0000000b00047245 */ /* 0x002fe20000201000 */
[----:B------:R-:W-:-:S06]  /*1380*/  IMAD.MOV.U32 R21, RZ, RZ, R11 ;  /* 0x000000ffff157224 */ /* 0x000fcc00078e000b */
[----:B------:R-:W1:Y:S01]  /*1390*/  S2UR UR36, SR_CTAID.Z ;  /* 0x00000000002479c3 */ /* 0x000e620000002700 */
[----:B--2---:R-:W-:Y:S02]  /*13a0*/  ISETP.GE.AND P0, PT, R9, 0x1, PT ;  /* 0x000000010900780c */ /* 0x004fe40003f06270 */
[----:B------:R-:W-:Y:S01]  /*13b0*/  I2FP.F32.U32 R2, R20 ;  /* 0x0000001400027245 */ /* 0x000fe20000201000 */
[----:B------:R-:W-:-:S04]  /*13c0*/  FMUL R4, R4, UR8 ;  /* 0x0000000804047c20 */ /* 0x000fc80008400000 */
[----:B---3--:R-:W-:Y:S01]  /*13d0*/  FMUL R2, R2, UR7 ;  /* 0x0000000702027c20 */ /* 0x008fe20008400000 */
[----:B------:R-:W2:Y:S01]  /*13e0*/  F2I.U32.TRUNC.NTZ R60, R4 ;  /* 0x00000004003c7305 */ /* 0x000ea2000020f000 */
[----:B------:R-:W3:Y:S07]  /*13f0*/  LDCU UR7, c[0x0][0xb30] ;  /* 0x00016600ff0777ac */ /* 0x000eee0008000800 */
[----:B------:R-:W1:Y:S01]  /*1400*/  F2I.U32.TRUNC.NTZ R3, R2 ;  /* 0x0000000200037305 */ /* 0x000e62000020f000 */
[----:B--2---:R-:W-:-:S04]  /*1410*/  IMAD.MOV R60, RZ, RZ, -R60 ;  /* 0x000000ffff3c7224 */ /* 0x004fc800078e0a3c */
[----:B----4-:R-:W-:Y:S01]  /*1420*/  IMAD R60, R0, R60, R11 ;  /* 0x0000003c003c7224 */ /* 0x010fe200078e020b */
[----:B------:R-:W-:Y:S01]  /*1430*/  PRMT R0, RZ, 0x7610, R0 ;  /* 0x00007610ff007816 */ /* 0x000fe20000000000 */
[----:B---3--:R-:W-:Y:S01]  /*1440*/  UISETP.NE.AND UP3, UPT, UR7, 0x1, UPT ;  /* 0x000000010700788c */ /* 0x008fe2000bf65270 */
[----:B-1----:R-:W-:-:S05]  /*1450*/  IADD3 R3, PT, PT, -R3, RZ, RZ ;  /* 0x000000ff03037210 */ /* 0x002fca0007ffe1ff */
[----:B------:R-:W-:Y:S01]  /*1460*/  IMAD R58, R58, R3, R20 ;  /* 0x000000033a3a7224 */ /* 0x000fe200078e0214 */
[----:B------:R-:W-:Y:S06]  /*1470*/  BRA.U UP4, `(.L_x_18) ;  /* 0x0000000104247547 */ /* 0x000fec000b800000 */
[----:B------:R-:W-:Y:S01]  /*1480*/  ISETP.NE.AND P1, PT, R58, RZ, PT ;  /* 0x000000ff3a00720c */ /* 0x000fe20003f25270 */
[----:B------:R-:W-:Y:S01]  /*1490*/  IMAD.MOV.U32 R0, RZ, RZ, 0x3 ;  /* 0x00000003ff007424 */ /* 0x000fe200078e00ff */
[C---:B------:R-:W-:Y:S02]  /*14a0*/  LOP3.LUT R3, R60.reuse, 0xfffffffe, RZ, 0xc0, !PT ;  /* 0xfffffffe3c037812 */ /* 0x040fe400078ec0ff */
[----:B------:R-:W-:Y:S02]  /*14b0*/  ISETP.LT.U32.OR P1, PT, R60, 0x2, !P1 ;  /* 0x000000023c00780c */ /* 0x000fe40004f21470 */
[----:B------:R-:W-:Y:S02]  /*14c0*/  SHF.L.U32 R0, R0, R3, RZ ;  /* 0x0000000300007219 */ /* 0x000fe400000006ff */
[----:B------:R-:W-:Y:S02]  /*14d0*/  SEL R5, RZ, 0x1, !P1 ;  /* 0x00000001ff057807 */ /* 0x000fe40004800000 */
[----:B------:R-:W-:-:S05]  /*14e0*/  SEL R2, RZ, 0x2, !P1 ;  /* 0x00000002ff027807 */ /* 0x000fca0004800000 */
[----:B------:R-:W-:-:S05]  /*14f0*/  IMAD.IADD R2, R5, 0x1, R2 ;  /* 0x0000000105027824 */ /* 0x000fca00078e0202 */
[----:B------:R-:W-:Y:S02]  /*1500*/  PRMT R8, R2, 0x7610, R8 ;  /* 0x0000761002087816 */ /* 0x000fe40000000008 */
.L_x_18:
[----:B------:R-:W-:Y:S05]  /*1510*/  @!P0 BRA `(.L_x_19) ;  /* 0x0000000000b88947 */ /* 0x000fea0003800000 */
[----:B------:R-:W1:Y:S01]  /*1520*/  LDC.64 R4, c[0x0][0xb18] ;  /* 0x0002c600ff047b82 */ /* 0x000e620000000a00 */
[----:B------:R-:W-:-:S07]  /*1530*/  ISETP.NE.AND P0, PT, R9, 0x1, PT ;  /* 0x000000010900780c */ /* 0x000fce0003f05270 */
[----:B------:R-:W2:Y:S08]  /*1540*/  LDC R14, c[0x0][0xb0c] ;  /* 0x0002c300ff0e7b82 */ /* 0x000eb00000000800 */
[----:B------:R-:W3:Y:S08]  /*1550*/  LDC R13, c[0x0][0x370] ;  /* 0x0000dc00ff0d7b82 */ /* 0x000ef00000000800 */
[----:B------:R-:W4:Y:S01]  /*1560*/  LDC R16, c[0x0][0x374] ;  /* 0x0000dd00ff107b82 */ /* 0x000f220000000800 */
[----:B-1----:R-:W-:-:S07]  /*1570*/  ISETP.NE.AND P1, PT, R4, 0x1, PT ;  /* 0x000000010400780c */ /* 0x002fce0003f25270 */
[----:B------:R-:W3:Y:S01]  /*1580*/  LDC.64 R6, c[0x0][0xb10] ;  /* 0x0002c400ff067b82 */ /* 0x000ee20000000a00 */
[----:B--2---:R-:W-:-:S07]  /*1590*/  ISETP.NE.AND P2, PT, R14, 0x1, PT ;  /* 0x000000010e00780c */ /* 0x004fce0003f45270 */
[----:B------:R-:W1:Y:S08]  /*15a0*/  LDC R12, c[0x0][0xb20] ;  /* 0x0002c800ff0c7b82 */ /* 0x000e700000000800 */
[----:B------:R-:W2:Y:S01]  /*15b0*/  LDC.64 R2, c[0x0][0xb28] ;  /* 0x0002ca00ff027b82 */ /* 0x000ea20000000a00 */
[----:B----4-:R-:W-:-:S04]  /*15c0*/  IMAD.HI.U32 R15, R16, R5, RZ ;  /* 0x00000005100f7227 */ /* 0x010fc800078e00ff */
[----:B------:R-:W-:-:S04]  /*15d0*/  IMAD.HI.U32 R5, R20, R5, RZ ;  /* 0x0000000514057227 */ /* 0x000fc800078e00ff */
[----:B---3--:R-:W-:-:S04]  /*15e0*/  IMAD.HI.U32 R18, R13, R6, RZ ;  /* 0x000000060d127227 */ /* 0x008fc800078e00ff */
[C---:B------:R-:W-:Y:S01]  /*15f0*/  IMAD.HI.U32 R22, R11.reuse, R6, RZ ;  /* 0x000000060b167227 */ /* 0x040fe200078e00ff */
[-C--:B------:R-:W-:Y:S02]  /*1600*/  @P2 SHF.R.U32.HI R13, RZ, R7.reuse, R18 ;  /* 0x00000007ff0d2219 */ /* 0x080fe40000011612 */
[-C--:B-1----:R-:W-:Y:S02]  /*1610*/  @P1 SHF.R.U32.HI R16, RZ, R12.reuse, R15 ;  /* 0x0000000cff101219 */ /* 0x082fe4000001160f */
[----:B------:R-:W-:Y:S02]  /*1620*/  SHF.R.U32.HI R5, RZ, R12, R5 ;  /* 0x0000000cff057219 */ /* 0x000fe40000011605 */
[----:B------:R-:W-:Y:S02]  /*1630*/  SHF.R.U32.HI R22, RZ, R7, R22 ;  /* 0x00000007ff167219 */ /* 0x000fe40000011616 */
[----:B------:R-:W-:Y:S01]  /*1640*/  SEL R5, R20, R5, !P1 ;  /* 0x0000000514057207 */ /* 0x000fe20004800000 */
[----:B--2---:R-:W-:Y:S01]  /*1650*/  IMAD.HI.U32 R18, R16, R2, RZ ;  /* 0x0000000210127227 */ /* 0x004fe200078e00ff */
[----:B------:R-:W-:-:S02]  /*1660*/  SEL R21, R11, R22, !P2 ;  /* 0x000000160b157207 */ /* 0x000fc40005000000 */
[----:B------:R-:W-:Y:S01]  /*1670*/  IADD3 R7, PT, PT, -R5, RZ, RZ ;  /* 0x000000ff05077210 */ /* 0x000fe20007ffe1ff */
[----:B------:R-:W-:Y:S01]  /*1680*/  IMAD.HI.U32 R6, R13, R2, RZ ;  /* 0x000000020d067227 */ /* 0x000fe200078e00ff */
[----:B------:R-:W-:-:S03]  /*1690*/  @P0 SHF.R.U32.HI R16, RZ, R3, R18 ;  /* 0x00000003ff100219 */ /* 0x000fc60000011612 */
[----:B------:R-:W-:Y:S01]  /*16a0*/  IMAD R7, R4, R7, R20 ;  /* 0x0000000704077224 */ /* 0x000fe200078e0214 */
[----:B------:R-:W-:Y:S01]  /*16b0*/  @P0 SHF.R.U32.HI R13, RZ, R3, R6 ;  /* 0x00000003ff0d0219 */ /* 0x000fe20000011606 */
[----:B------:R-:W-:-:S04]  /*16c0*/  IMAD R16, R16, R9, RZ ;  /* 0x0000000910107224 */ /* 0x000fc800078e02ff */
[----:B------:R-:W-:Y:S01]  /*16d0*/  IMAD R6, R13, R9, RZ ;  /* 0x000000090d067224 */ /* 0x000fe200078e02ff */
[----:B------:R-:W-:-:S04]  /*16e0*/  ISETP.GE.AND P1, PT, R5, R16, PT ;  /* 0x000000100500720c */ /* 0x000fc80003f26270 */
[----:B------:R-:W-:Y:S01]  /*16f0*/  ISETP.GE.OR P1, PT, R21, R6, P1 ;  /* 0x000000061500720c */ /* 0x000fe20000f26670 */
[----:B------:R-:W-:-:S05]  /*1700*/  IMAD.HI.U32 R6, R5, R2, RZ ;  /* 0x0000000205067227 */ /* 0x000fca00078e00ff */
[----:B------:R-:W-:-:S04]  /*1710*/  SHF.R.U32.HI R6, RZ, R3, R6 ;  /* 0x00000003ff067219 */ /* 0x000fc80000011606 */
[----:B------:R-:W-:-:S03]  /*1720*/  SEL R6, R5, R6, !P0 ;  /* 0x0000000605067207 */ /* 0x000fc60004000000 */
[----:B------:R-:W-:Y:S01]  /*1730*/  @!P1 IMAD.HI.U32 R12, R21, R2, RZ ;  /* 0x00000002150c9227 */ /* 0x000fe200078e00ff */
[----:B------:R-:W-:-:S04]  /*1740*/  IADD3 R2, PT, PT, -R6, RZ, RZ ;  /* 0x000000ff06027210 */ /* 0x000fc80007ffe1ff */
[----:B------:R-:W-:Y:S01]  /*1750*/  @!P1 SHF.R.U32.HI R12, RZ, R3, R12 ;  /* 0x00000003ff0c9219 */ /* 0x000fe2000001160c */
[----:B------:R-:W-:-:S03]  /*1760*/  IMAD R2, R9, R2, R5 ;  /* 0x0000000209027224 */ /* 0x000fc600078e0205 */
[----:B------:R-:W-:-:S05]  /*1770*/  @!P1 SEL R3, R21, R12, !P0 ;  /* 0x0000000c15039207 */ /* 0x000fca0004000000 */
[--C-:B------:R-:W-:Y:S02]  /*1780*/  @!P1 IMAD.IADD R6, R6, 0x1, -R3.reuse ;  /* 0x0000000106069824 */ /* 0x100fe400078e0a03 */
[----:B------:R-:W-:Y:S01]  /*1790*/  @!P1 IMAD R3, R2, R13, R3 ;  /* 0x0000000d02039224 */ /* 0x000fe200078e0203 */
[----:B------:R-:W-:Y:S01]  /*17a0*/  IADD3 R2, PT, PT, -R21, RZ, RZ ;  /* 0x000000ff15027210 */ /* 0x000fe20007ffe1ff */
[----:B------:R-:W-:Y:S02]  /*17b0*/  @!P1 IMAD R5, R6, R9, R21 ;  /* 0x0000000906059224 */ /* 0x000fe400078e0215 */
[----:B------:R-:W-:Y:S02]  /*17c0*/  @!P1 IMAD.MOV.U32 R21, RZ, RZ, R3 ;  /* 0x000000ffff159224 */ /* 0x000fe400078e0003 */
[----:B------:R-:W-:Y:S02]  /*17d0*/  IMAD R2, R14, R2, R11 ;  /* 0x000000020e027224 */ /* 0x000fe400078e020b */
[----:B------:R-:W-:-:S02]  /*17e0*/  IMAD R20, R5, R4, R7 ;  /* 0x0000000405147224 */ /* 0x000fc400078e0207 */
[----:B------:R-:W-:Y:S02]  /*17f0*/  IMAD R21, R21, R14, R2 ;  /* 0x0000000e15157224 */ /* 0x000fe400078e0202 */
.L_x_19:
[----:B------:R-:W-:Y:S05]  /*1800*/  BRA.U UP3, `(.L_x_20) ;  /* 0x0000000103407547 */ /* 0x000fea000b800000 */
[----:B------:R-:W1:Y:S08]  /*1810*/  LDC.64 R4, c[0x0][0xb10] ;  /* 0x0002c400ff047b82 */ /* 0x000e700000000a00 */
[----:B------:R-:W2:Y:S08]  /*1820*/  LDC.64 R2, c[0x0][0xb18] ;  /* 0x0002c600ff027b82 */ /* 0x000eb00000000a00 */
[----:B------:R-:W3:Y:S08]  /*1830*/  LDC R6, c[0x0][0xb20] ;  /* 0x0002c800ff067b82 */ /* 0x000ef00000000800 */
[----:B------:R-:W4:Y:S01]  /*1840*/  LDC R12, c[0x0][0xb0c] ;  /* 0x0002c300ff0c7b82 */ /* 0x000f220000000800 */
[----:B-1----:R-:W-:-:S05]  /*1850*/  IMAD.HI.U32 R4, R21, R4, RZ ;  /* 0x0000000415047227 */ /* 0x002fca00078e00ff */
[----:B------:R-:W-:Y:S01]  /*1860*/  SHF.R.U32.HI R4, RZ, R5, R4 ;  /* 0x00000005ff047219 */ /* 0x000fe20000011604 */
[----:B--2---:R-:W-:Y:S01]  /*1870*/  IMAD.HI.U32 R3, R20, R3, RZ ;  /* 0x0000000314037227 */ /* 0x004fe200078e00ff */
[----:B------:R-:W-:-:S04]  /*1880*/  ISETP.NE.AND P0, PT, R2, 0x1, PT ;  /* 0x000000010200780c */ /* 0x000fc80003f05270 */
[----:B---3--:R-:W-:-:S04]  /*1890*/  SHF.R.U32.HI R3, RZ, R6, R3 ;  /* 0x00000006ff037219 */ /* 0x008fc80000011603 */
[----:B------:R-:W-:Y:S02]  /*18a0*/  SEL R3, R20, R3, !P0 ;  /* 0x0000000314037207 */ /* 0x000fe40004000000 */
[----:B----4-:R-:W-:-:S04]  /*18b0*/  ISETP.NE.AND P1, PT, R12, 0x1, PT ;  /* 0x000000010c00780c */ /* 0x010fc80003f25270 */
[----:B------:R-:W-:-:S05]  /*18c0*/  SEL R6, R21, R4, !P1 ;  /* 0x0000000415067207 */ /* 0x000fca0004800000 */
[----:B------:R-:W-:Y:S02]  /*18d0*/  IMAD.IADD R4, R3, 0x1, -R6 ;  /* 0x0000000103047824 */ /* 0x000fe400078e0a06 */
[----:B------:R-:W-:Y:S02]  /*18e0*/  IMAD.IADD R3, R6, 0x1, -R3 ;  /* 0x0000000106037824 */ /* 0x000fe400078e0a03 */
[----:B------:R-:W-:Y:S02]  /*18f0*/  IMAD R21, R4, R12, R21 ;  /* 0x0000000c04157224 */ /* 0x000fe400078e0215 */
[----:B------:R-:W-:Y:S02]  /*1900*/  IMAD R20, R3, R2, R20 ;  /* 0x0000000203147224 */ /* 0x000fe400078e0214 */
.L_x_20:
[----:B------:R-:W-:Y:S05]  /*1910*/  BRA.U !UP1, `(.L_x_21) ;  /* 0x00000001090c7547 */ /* 0x000fea000b800000 */
[----:B------:R-:W-:Y:S01]  /*1920*/  UCGABAR_WAIT ;  /* 0x0000000000007dc7 */ /* 0x000fe20008000000 */
[----:B------:R-:W-:Y:S01]  /*1930*/  CCTL.IVALL ;  /* 0x00000000ff00798f */ /* 0x000fe20002000000 */
[----:B------:R-:W-:Y:S05]  /*1940*/  BRA `(.L_x_22) ;  /* 0x0000000000047947 */ /* 0x000fea0003800000 */
.L_x_21:
[----:B------:R-:W-:Y:S06]  /*1950*/  BAR.SYNC.DEFER_BLOCKING 0x0 ;  /* 0x0000000000007b1d */ /* 0x000fec0000010000 */
.L_x_22:
[----:B------:R-:W-:Y:S05]  /*1960*/  BRA.U UP2, `(.L_x_23) ;  /* 0x0000002502147547 */ /* 0x000fea000b800000 */
[----:B------:R-:W1:Y:S01]  /*1970*/  LDCU UR4, c[0x0][0x38c] ;  /* 0x00007180ff0477ac */ /* 0x000e620008000800 */
[----:B------:R-:W2:Y:S01]  /*1980*/  LDC R9, c[0x0][0x370] ;  /* 0x0000dc00ff097b82 */ /* 0x000ea20000000800 */
[C---:B------:R-:W-:Y:S01]  /*1990*/  IMAD.SHL.U32 R17, R11.reuse, 0x20, RZ ;  /* 0x000000200b117824 */ /* 0x040fe200078e00ff */
[----:B------:R-:W-:Y:S01]  /*19a0*/  PLOP3.LUT P1, PT, PT, PT, UP5, 0x80, 0x8 ;  /* 0x000000000008781c */ /* 0x000fe20003f2f058 */
[----:B------:R-:W-:Y:S01]  /*19b0*/  HFMA2 R15, -RZ, RZ, 0, 5.9604644775390625e-08 ;  /* 0x00000001ff0f7431 */ /* 0x000fe200000001ff */
[----:B------:R-:W-:Y:S01]  /*19c0*/  UISETP.NE.AND UP1, UPT, UR10, URZ, UPT ;  /* 0x000000ff0a00728c */ /* 0x000fe2000bf25270 */
[----:B------:R-:W-:Y:S01]  /*19d0*/  HFMA2 R12, -RZ, RZ, 0, 0 ;  /* 0x00000000ff0c7431 */ /* 0x000fe200000001ff */
[----:B------:R-:W-:Y:S01]  /*19e0*/  ISETP.NE.AND P4, PT, R10, RZ, P5 ;  /* 0x000000ff0a00720c */ /* 0x000fe20002f85270 */
[----:B------:R-:W-:Y:S01]  /*19f0*/  IMAD.SHL.U32 R16, R11, 0x40, RZ ;  /* 0x000000400b107824 */ /* 0x000fe200078e00ff */
[----:B------:R-:W3:Y:S01]  /*1a00*/  LDC R0, c[0x0][0x374] ;  /* 0x0000dd00ff007b82 */ /* 0x000ee20000000800 */
[----:B------:R-:W-:Y:S01]  /*1a10*/  PLOP3.LUT P1, PT, P1, PT, PT, 0x8, 0x80 ;  /* 0x000000000080781c */ /* 0x000fe20000f2e170 */
[----:B------:R-:W-:Y:S01]  /*1a20*/  IMAD.MOV.U32 R14, RZ, RZ, RZ ;  /* 0x000000ffff0e7224 */ /* 0x000fe200078e00ff */
[----:B------:R-:W-:Y:S01]  /*1a30*/  MOV R8, 0x1 ;  /* 0x0000000100087802 */ /* 0x000fe20000000f00 */
[----:B------:R-:W-:Y:S01]  /*1a40*/  IMAD.MOV.U32 R10, RZ, RZ, RZ ;  /* 0x000000ffff0a7224 */ /* 0x000fe200078e00ff */
[----:B------:R-:W-:Y:S01]  /*1a50*/  LOP3.LUT R17, R17, 0x20, RZ, 0xc0, !PT ;  /* 0x0000002011117812 */ /* 0x000fe200078ec0ff */
[----:B------:R-:W4:Y:S01]  /*1a60*/  LDCU.64 UR14, c[0x0][0x348] ;  /* 0x00006900ff0e77ac */ /* 0x000f220008000a00 */
[----:B-1----:R-:W-:-:S02]  /*1a70*/  UIADD3 UR5, UPT, UPT, UR4, 0x1f, URZ ;  /* 0x0000001f04057890 */ /* 0x002fc4000fffe0ff */
[----:B------:R-:W-:Y:S02]  /*1a80*/  USEL UR22, UR6, 0x2, UP1 ;  /* 0x0000000206167887 */ /* 0x000fe40008800000 */
[----:B------:R-:W-:Y:S01]  /*1a90*/  USHF.R.S32.HI UR7, URZ, 0x1f, UR5 ;  /* 0x0000001fff077899 */ /* 0x000fe20008011405 */
[----:B------:R-:W-:-:S03]  /*1aa0*/  UMOV UR23, URZ ;  /* 0x000000ff00177c82 */ /* 0x000fc60008000000 */
[----:B------:R-:W-:Y:S02]  /*1ab0*/  ULEA.HI UR7, UR7, UR5, URZ, 0x5 ;  /* 0x0000000507077291 */ /* 0x000fe4000f8f28ff */
[----:B------:R-:W-:Y:S02]  /*1ac0*/  UIADD3 UR5, UPT, UPT, UR4, -0x1, URZ ;  /* 0xffffffff04057890 */ /* 0x000fe4000fffe0ff */
[----:B------:R-:W-:Y:S02]  /*1ad0*/  USHF.R.S32.HI UR7, URZ, 0x5, UR7 ;  /* 0x00000005ff077899 */ /* 0x000fe40008011407 */
[----:B------:R-:W-:Y:S02]  /*1ae0*/  UISETP.GE.U32.AND UP2, UPT, UR5, -0x3f, UPT ;  /* 0xffffffc10500788c */ /* 0x000fe4000bf46070 */
[----:B------:R-:W-:Y:S02]  /*1af0*/  UISETP.LT.U32.AND UP0, UPT, UR7, 0x23, UPT ;  /* 0x000000230700788c */ /* 0x000fe4000bf01070 */
[----:B------:R-:W-:-:S02]  /*1b00*/  UIADD3 UR4, UPT, UPT, UR4, 0x3e, URZ ;  /* 0x0000003e04047890 */ /* 0x000fc4000fffe0ff */
[----:B------:R-:W-:-:S04]  /*1b10*/  USEL UR5, UR7, 0x23, UP0 ;  /* 0x0000002307057887 */ /* 0x000fc80008000000 */
[----:B------:R-:W-:Y:S02]  /*1b20*/  UIADD3 UR21, UPT, UPT, UR5, -0x1, URZ ;  /* 0xffffffff05157890 */ /* 0x000fe4000fffe0ff */
[----:B------:R-:W-:Y:S02]  /*1b30*/  @UP2 UIADD3 UR21, UPT, UPT, UR5, URZ, URZ ;  /* 0x000000ff05152290 */ /* 0x000fe4000fffe0ff */
[----:B------:R-:W-:Y:S02]  /*1b40*/  UIADD3 UR24, UPT, UPT, UR7, -UR5, URZ ;  /* 0x8000000507187290 */ /* 0x000fe4000fffe0ff */
[----:B------:R-:W-:Y:S02]  /*1b50*/  UIADD3 UR13, UPT, UPT, UR21, 0x1, URZ ;  /* 0x00000001150d7890 */ /* 0x000fe4000fffe0ff */
[----:B--2-4-:R-:W-:-:S12]  /*1b60*/  UIADD3 UR21, UPT, UPT, -UR21, URZ, URZ ;  /* 0x000000ff15157290 */ /* 0x014fd8000fffe1ff */
.L_x_43:
[----:B------:R-:W-:Y:S01]  /*1b70*/  UISETP.NE.AND UP0, UPT, UR37, URZ, UPT ;  /* 0x000000ff2500728c */ /* 0x000fe2000bf05270 */
[----:B------:R-:W1:Y:S08]  /*1b80*/  S2UR UR37, SR_CgaCtaId ;  /* 0x00000000002579c3 */ /* 0x000e700000008800 */
[----:B------:R-:W-:Y:S05]  /*1b90*/  BRA.U UP0, `(.L_x_24) ;  /* 0x0000000100347547 */ /* 0x000fea000b800000 */
[----:B------:R-:W2:Y:S01]  /*1ba0*/  S2R R2, SR_CgaCtaId ;  /* 0x0000000000027919 */ /* 0x000ea20000008800 */
[----:B------:R-:W-:-:S04]  /*1bb0*/  MOV R3, 0x400 ;  /* 0x0000040000037802 */ /* 0x000fc80000000f00 */
[----:B--2---:R-:W-:Y:S02]  /*1bc0*/  LEA R3, R2, R3, 0x18 ;  /* 0x0000000302037211 */ /* 0x004fe400078ec0ff */
[----:B------:R-:W-:-:S03]  /*1bd0*/  SHF.L.U32 R2, R8, 0x1f, RZ ;  /* 0x0000001f08027819 */ /* 0x000fc600000006ff */
[----:B------:R-:W-:-:S04]  /*1be0*/  IMAD R3, R10, 0x8, R3 ;  /* 0x000000080a037824 */ /* 0x000fc800078e0203 */
[----:B------:R-:W2:Y:S02]  /*1bf0*/  SYNCS.PHASECHK.TRANS64.TRYWAIT P0, [R3+URZ+0x2e0], R2 ;  /* 0x0002e002030075a7 */ /* 0x000ea400080011ff */
[----:B--2---:R-:W-:Y:S05]  /*1c00*/  @!P0 BRA `(.L_x_25) ;  /* 0x0000006c00a88947 */ /* 0x004fea0003800000 */
.L_x_165:
[----:B------:R-:W-:Y:S01]  /*1c10*/  VIADD R10, R10, 0x1 ;  /* 0x000000010a0a7836 */ /* 0x000fe20000000000 */
[----:B------:R2:W-:Y:S04]  /*1c20*/  SYNCS.ARRIVE.TRANS64.A1T0 RZ, [R3+URZ+0x2d0], RZ ;  /* 0x0002d0ff03ff79a7 */ /* 0x0005e800081000ff */
[----:B------:R-:W-:-:S04]  /*1c30*/  ISETP.NE.AND P0, PT, R10, 0x2, PT ;  /* 0x000000020a00780c */ /* 0x000fc80003f05270 */
[----:B------:R-:W-:Y:S02]  /*1c40*/  SEL R10, R10, RZ, P0 ;  /* 0x000000ff0a0a7207 */ /* 0x000fe40000000000 */
[----:B--2---:R-:W-:-:S04]  /*1c50*/  SEL R3, RZ, 0x1, P0 ;  /* 0x00000001ff037807 */ /* 0x004fc80000000000 */
[----:B------:R-:W-:-:S07]  /*1c60*/  LOP3.LUT R8, R8, R3, RZ, 0x3c, !PT ;  /* 0x0000000308087212 */ /* 0x000fce00078e3cff */
.L_x_24:
[----:B------:R-:W-:Y:S01]  /*1c70*/  UMOV UR6, 0x400 ;  /* 0x0000040000067882 */ /* 0x000fe20000000000 */
[----:B------:R-:W-:Y:S01]  /*1c80*/  LEA.HI R3, R21, R21, RZ, 0x1 ;  /* 0x0000001515037211 */ /* 0x000fe200078f08ff */
[----:B-1----:R-:W-:Y:S01]  /*1c90*/  ULEA UR6, UR37, UR6, 0x18 ;  /* 0x0000000625067291 */ /* 0x002fe2000f8ec0ff */
[----:B------:R-:W-:Y:S01]  /*1ca0*/  SHF.L.U32 R2, R15, 0x1f, RZ ;  /* 0x0000001f0f027819 */ /* 0x000fe200000006ff */
[----:B------:R-:W-:Y:S01]  /*1cb0*/  UISETP.GE.U32.AND UP0, UPT, UR4, 0x3f, UPT ;  /* 0x0000003f0400788c */ /* 0x000fe2000bf06070 */
[----:B------:R-:W-:Y:S01]  /*1cc0*/  R2UR UR35, R16 ;  /* 0x00000000102372ca */ /* 0x000fe200000e0000 */
[----:B------:R-:W-:Y:S01]  /*1cd0*/  ULEA UR8, UR23, UR6, 0x3 ;  /* 0x0000000617087291 */ /* 0x000fe2000f8e18ff */
[----:B------:R-:W-:Y:S01]  /*1ce0*/  IMAD.SHL.U32 R3, R3, 0x40, RZ ;  /* 0x0000004003037824 */ /* 0x000fe200078e00ff */
[----:B------:R-:W-:Y:S01]  /*1cf0*/  R2UR UR11, R17 ;  /* 0x00000000110b72ca */ /* 0x000fe200000e0000 */
[----:B------:R-:W-:-:S03]  /*1d00*/  UMOV UR25, URZ ;  /* 0x000000ff00197c82 */ /* 0x000fc60008000000 */
[----:B------:R-:W-:-:S03]  /*1d10*/  LOP3.LUT R3, R3, 0xffffff80, RZ, 0xc0, !PT ;  /* 0xffffff8003037812 */ /* 0x000fc600078ec0ff */
[----:B------:R1:W2:Y:S01]  /*1d20*/  SYNCS.PHASECHK.TRANS64.TRYWAIT P0, [UR8+0x118], R2 ;  /* 0x00011802ff0075a7 */ /* 0x0002a20008001108 */
[----:B------:R-:W-:Y:S02]  /*1d30*/  R2UR UR9, R3 ;  /* 0x00000000030972ca */ /* 0x000fe400000e0000 */
[----:B------:R-:W-:-:S11]  /*1d40*/  R2UR UR8, R20 ;  /* 0x00000000140872ca */ /* 0x000fd600000e0000 */
[----:B------:R-:W-:Y:S02]  /*1d50*/  ULOP3.LUT UR35, UR9, 0x40, UR35, 0xf8, !UPT ;  /* 0x0000004009237892 */ /* 0x000fe4000f8ef823 */
[----:B------:R-:W-:Y:S01]  /*1d60*/  ULEA UR11, UR8, UR11, 0x6 ;  /* 0x0000000b080b7291 */ /* 0x000fe2000f8e30ff */
[----:B------:R-:W-:Y:S11]  /*1d70*/  BRA.U !UP0, `(.L_x_26) ;  /* 0x0000000108c07547 */ /* 0x000ff6000b800000 */
[----:B------:R-:W-:Y:S01]  /*1d80*/  UMOV UR16, UR21 ;  /* 0x0000001500107c82 */ /* 0x000fe20008000000 */
[----:B------:R-:W-:Y:S01]  /*1d90*/  UMOV UR17, UR23 ;  /* 0x0000001700117c82 */ /* 0x000fe20008000000 */
[----:B------:R-:W-:-:S05]  /*1da0*/  UMOV UR34, URZ ;  /* 0x000000ff00227c82 */ /* 0x000fca0008000000 */
.L_x_32:
[----:B------:R-:W-:Y:S01]  /*1db0*/  ULEA UR33, UR17, UR6, 0x3 ;  /* 0x0000000611217291 */ /* 0x000fe2000f8e18ff */
[----:B------:R-:W-:Y:S01]  /*1dc0*/  @P5 MOV R3, 0x3000 ;  /* 0x0000300000035802 */ /* 0x000fe20000000f00 */
[----:B-12-4-:R-:W-:Y:S10]  /*1dd0*/  @P0 BRA `(.L_x_27) ;  /* 0x00000000000c0947 */ /* 0x016ff40003800000 */
[----:B------:R-:W-:-:S04]  /*1de0*/  SHF.L.U32 R5, R15, 0x1f, RZ ;  /* 0x0000001f0f057819 */ /* 0x000fc800000006ff */
[----:B------:R-:W2:Y:S02]  /*1df0*/  SYNCS.PHASECHK.TRANS64.TRYWAIT P0, [UR33+0x118], R5 ;  /* 0x00011805ff0075a7 */ /* 0x000ea40008001121 */
[----:B--2---:R-:W-:Y:S05]  /*1e00*/  @!P0 BRA `(.L_x_28) ;  /* 0x0000006c003c8947 */ /* 0x004fea0003800000 */
.L_x_27:
[----:B------:R2:W-:Y:S01]  /*1e10*/  @P5 SYNCS.ARRIVE.TRANS64 RZ, [UR33], R3 ;  /* 0x00000003ffff59a7 */ /* 0x0005e20008000021 */
[----:B------:R-:W-:Y:S02]  /*1e20*/  ULOP3.LUT UR8, UR22, 0x2, URZ, 0xfc, !UPT ;  /* 0x0000000216087892 */ /* 0x000fe4000f8efcff */
[----:B------:R-:W-:Y:S02]  /*1e30*/  UIADD3 UR16, UPT, UPT, UR16, 0x1, URZ ;  /* 0x0000000110107890 */ /* 0x000fe4000fffe0ff */
[----:B------:R-:W-:Y:S02]  /*1e40*/  UISETP.NE.AND UP0, UPT, UR8, 0x2, UPT ;  /* 0x000000020800788c */ /* 0x000fe4000bf05270 */
[----:B------:R-:W-:-:S07]  /*1e50*/  UISETP.NE.AND UP2, UPT, UR16, 0x1, UPT ;  /* 0x000000011000788c */ /* 0x000fce000bf45270 */
[----:B------:R-:W-:Y:S05]  /*1e60*/  BRA.U UP0, `(.L_x_29) ;  /* 0x0000000100047547 */ /* 0x000fea000b800000 */
[----:B------:R-:W-:Y:S05]  /*1e70*/  BPT.TRAP 0x1 ;  /* 0x000000040000795c */ /* 0x000fea0000300000 */
.L_x_29:
[----:B------:R-:W-:Y:S04]  /*1e80*/  BSSY.RECONVERGENT B0, `(.L_x_30) ;  /* 0x0000003000007945 */ /* 0x000fe80003800200 */
[----:B------:R-:W-:Y:S05]  /*1e90*/  @!P4 BRA `(.L_x_31) ;  /* 0x000000000004c947 */ /* 0x000fea0003800000 */
[----:B------:R-:W-:Y:S05]  /*1ea0*/  BPT.TRAP 0x1 ;  /* 0x000000040000795c */ /* 0x000fea0000300000 */
.L_x_31:
[----:B------:R-:W-:Y:S05]  /*1eb0*/  BSYNC.RECONVERGENT B0 ;  /* 0x0000000000007941 */ /* 0x000fea0003800200 */
.L_x_30:
[----:B------:R-:W-:Y:S02]  /*1ec0*/  UIADD3 UR23, UPT, UPT, UR17, 0x1, URZ ;  /* 0x0000000111177890 */ /* 0x000fe4000fffe0ff */
[----:B------:R-:W-:Y:S02]  /*1ed0*/  ULEA UR32, UR17, UR6, 0xc ;  /* 0x0000000611207291 */ /* 0x000fe4000f8e60ff */
[----:B------:R-:W-:Y:S02]  /*1ee0*/  UISETP.NE.AND UP0, UPT, UR23, 0x23, UPT ;  /* 0x000000231700788c */ /* 0x000fe4000bf05270 */
[----:B------:R-:W-:Y:S02]  /*1ef0*/  UIADD3 UR28, UP1, UPT, UR14, 0x80, URZ ;  /* 0x000000800e1c7890 */ /* 0x000fe4000ff3e0ff */
[----:B------:R-:W-:Y:S02]  /*1f00*/  USEL UR9, URZ, 0x1, UP0 ;  /* 0x00000001ff097887 */ /* 0x000fe40008000000 */
[----:B------:R-:W-:-:S02]  /*1f10*/  USEL UR23, UR23, URZ, UP0 ;  /* 0x000000ff17177287 */ /* 0x000fc40008000000 */
[----:B------:R-:W-:Y:S02]  /*1f20*/  UIADD3 UR26, UP0, UPT, UR14, 0x180, URZ ;  /* 0x000001800e1a7890 */ /* 0x000fe4000ff1e0ff */
[----:B------:R-:W-:Y:S01]  /*1f30*/  ULEA UR8, UR23, UR6, 0x3 ;  /* 0x0000000617087291 */ /* 0x000fe2000f8e18ff */
[----:B------:R-:W-:Y:S01]  /*1f40*/  LOP3.LUT R15, R15, UR9, RZ, 0x3c, !PT ;  /* 0x000000090f0f7c12 */ /* 0x000fe2000f8e3cff */
[----:B------:R-:W-:Y:S02]  /*1f50*/  ULOP3.LUT UR33, UR33, 0xfefffff8, URZ, 0xc0, !UPT ;  /* 0xfefffff821217892 */ /* 0x000fe4000f8ec0ff */
[----:B------:R-:W-:Y:S01]  /*1f60*/  UIADD3.X UR29, UPT, UPT, URZ, UR15, URZ, UP1, !UPT ;  /* 0x0000000fff1d7290 */ /* 0x000fe20008ffe4ff */
[----:B-1----:R-:W-:Y:S01]  /*1f70*/  SHF.L.U32 R2, R15, 0x1f, RZ ;  /* 0x0000001f0f027819 */ /* 0x002fe200000006ff */
[----:B------:R-:W-:Y:S02]  /*1f80*/  UIADD3 UR32, UPT, UPT, UR32, 0x3500, URZ ;  /* 0x0000350020207890 */ /* 0x000fe4000fffe0ff */
[----:B------:R-:W-:Y:S01]  /*1f90*/  UIADD3.X UR27, UPT, UPT, URZ, UR15, URZ, UP0, !UPT ;  /* 0x0000000fff1b7290 */ /* 0x000fe200087fe4ff */
[----:B------:R4:W1:Y:S01]  /*1fa0*/  SYNCS.PHASECHK.TRANS64.TRYWAIT P0, [UR8+0x118], R2 ;  /* 0x00011802ff0075a7 */ /* 0x0008620008001108 */
[----:B------:R-:W-:Y:S01]  /*1fb0*/  ULEA UR8, UR17, UR6, 0xb ;  /* 0x0000000611087291 */ /* 0x000fe2000f8e58ff */
[----:B------:R-:W-:Y:S01]  /*1fc0*/  UMOV UR18, 0x0 ;  /* 0x0000000000127882 */ /* 0x000fe20000000000 */
[----:B------:R-:W-:-:S02]  /*1fd0*/  UMOV UR19, 0x10000000 ;  /* 0x1000000000137882 */ /* 0x000fc40000000000 */
[----:B------:R-:W-:Y:S01]  /*1fe0*/  UIADD3 UR8, UPT, UPT, UR8, 0x26500, URZ ;  /* 0x0002650008087890 */ /* 0x000fe2000fffe0ff */
[----:B------:R2:W-:Y:S01]  /*1ff0*/  UTMALDG.3D.2CTA [UR32], [UR28], desc[UR18] ;  /* 0x000012201c0075b4 */ /* 0x0005e20008211000 */
[----:B------:R-:W-:Y:S01]  /*2000*/  UMOV UR10, UR34 ;  /* 0x00000022000a7c82 */ /* 0x000fe20008000000 */
[----:B------:R-:W-:Y:S01]  /*2010*/  UMOV UR12, UR36 ;  /* 0x00000024000c7c82 */ /* 0x000fe20008000000 */
[----:B------:R-:W-:Y:S01]  /*2020*/  UMOV UR9, UR33 ;  /* 0x0000002100097c82 */ /* 0x000fe20008000000 */
[----:B------:R-:W-:Y:S01]  /*2030*/  UMOV UR25, UR13 ;  /* 0x0000000d00197c82 */ /* 0x000fe20008000000 */
[----:B------:R-:W-:-:S03]  /*2040*/  UMOV UR17, UR23 ;  /* 0x0000001700117c82 */ /* 0x000fc60008000000 */
[----:B------:R4:W-:Y:S01]  /*2050*/  UTMALDG.3D.2CTA [UR8], [UR26], desc[UR18] ;  /* 0x000012081a0075b4 */ /* 0x0009e20008211000 */
[----:B--2---:R-:W-:Y:S01]  /*2060*/  UIADD3 UR34, UPT, UPT, UR34, 0x20, URZ ;  /* 0x0000002022227890 */ /* 0x004fe2000fffe0ff */
[----:B------:R-:W-:Y:S11]  /*2070*/  BRA.U UP2, `(.L_x_32) ;  /* 0xfffffffd024c7547 */ /* 0x000ff6000b83ffff */
.L_x_26:
[----:B----4-:R-:W-:Y:S01]  /*2080*/  ULEA UR8, UR23, UR6, 0x3 ;  /* 0x0000000617087291 */ /* 0x010fe2000f8e18ff */
[----:B-1----:R-:W-:Y:S01]  /*2090*/  SHF.L.U32 R2, R15, 0x1f, RZ ;  /* 0x0000001f0f027819 */ /* 0x002fe200000006ff */
[----:B------:R-:W-:Y:S01]  /*20a0*/  @!P1 SYNCS.ARRIVE.TRANS64.A1T0 RZ, [UR6+0x268], RZ ;  /* 0x000268ffffff99a7 */ /* 0x000fe20008100006 */
[----:B------:R-:W-:-:S06]  /*20b0*/  UISETP.GT.AND UP0, UPT, UR7, UR5, UPT ;  /* 0x000000050700728c */ /* 0x000fcc000bf04270 */
[----:B--2---:R1:W2:Y:S03]  /*20c0*/  SYNCS.PHASECHK.TRANS64.TRYWAIT P0, [UR8+0x118], R2 ;  /* 0x00011802ff0075a7 */ /* 0x0042a60008001108 */
[----:B------:R-:W-:Y:S05]  /*20d0*/  BRA.U !UP0, `(.L_x_33) ;  /* 0x0000000108c07547 */ /* 0x000fea000b800000 */
[----:B------:R-:W-:Y:S01]  /*20e0*/  UIADD3 UR26, UPT, UPT, UR24, UR25, URZ ;  /* 0x00000019181a7290 */ /* 0x000fe2000fffe0ff */
[----:B------:R-:W-:-:S11]  /*20f0*/  UMOV UR27, UR23 ;  /* 0x00000017001b7c82 */ /* 0x000fd60008000000 */
.L_x_39:
[----:B------:R-:W-:Y:S01]  /*2100*/  ULEA UR17, UR27, UR6, 0x3 ;  /* 0x000000061b117291 */ /* 0x000fe2000f8e18ff */
[----:B--2---:R-:W-:Y:S01]  /*2110*/  @P5 MOV R3, 0x3000 ;  /* 0x0000300000035802 */ /* 0x004fe20000000f00 */
[----:B-12---:R-:W-:Y:S10]  /*2120*/  @P0 BRA `(.L_x_34) ;  /* 0x00000000000c0947 */ /* 0x006ff40003800000 */
[----:B------:R-:W-:-:S04]  /*2130*/  SHF.L.U32 R5, R15, 0x1f, RZ ;  /* 0x0000001f0f057819 */ /* 0x000fc800000006ff */
[----:B------:R-:W2:Y:S02]  /*2140*/  SYNCS.PHASECHK.TRANS64.TRYWAIT P0, [UR17+0x118], R5 ;  /* 0x00011805ff0075a7 */ /* 0x000ea40008001111 */
[----:B--2---:R-:W-:Y:S05]  /*2150*/  @!P0 BRA `(.L_x_35) ;  /* 0x0000006800808947 */ /* 0x004fea0003800000 */
.L_x_34:
[----:B------:R2:W-:Y:S01]  /*2160*/  @P5 SYNCS.ARRIVE.TRANS64 RZ, [UR17], R3 ;  /* 0x00000003ffff59a7 */ /* 0x0005e20008000011 */
[----:B------:R-:W-:-:S04]  /*2170*/  ULOP3.LUT UR8, UR22, 0x2, URZ, 0xfc, !UPT ;  /* 0x0000000216087892 */ /* 0x000fc8000f8efcff */
[----:B------:R-:W-:-:S09]  /*2180*/  UISETP.NE.AND UP0, UPT, UR8, 0x2, UPT ;  /* 0x000000020800788c */ /* 0x000fd2000bf05270 */
[----:B------:R-:W-:Y:S05]  /*2190*/  BRA.U UP0, `(.L_x_36) ;  /* 0x0000000100047547 */ /* 0x000fea000b800000 */
[----:B------:R-:W-:Y:S05]  /*21a0*/  BPT.TRAP 0x1 ;  /* 0x000000040000795c */ /* 0x000fea0000300000 */
.L_x_36:
[----:B------:R-:W-:Y:S04]  /*21b0*/  BSSY.RECONVERGENT B0, `(.L_x_37) ;  /* 0x0000003000007945 */ /* 0x000fe80003800200 */
[----:B------:R-:W-:Y:S05]  /*21c0*/  @!P4 BRA `(.L_x_38) ;  /* 0x000000000004c947 */ /* 0x000fea0003800000 */
[----:B------:R-:W-:Y:S05]  /*21d0*/  BPT.TRAP 0x1 ;  /* 0x000000040000795c */ /* 0x000fea0000300000 */
.L_x_38:
[----:B------:R-:W-:Y:S05]  /*21e0*/  BSYNC.RECONVERGENT B0 ;  /* 0x0000000000007941 */ /* 0x000fea0003800200 */
.L_x_37:
        /* <DEDUP_REMOVED lines=9> */
[----:B------:R-:W-:Y:S02]  /*2280*/  USHF.L.U32 UR18, UR25, 0x5, URZ ;  /* 0x0000000519127899 */ /* 0x000fe400080006ff */
[----:B------:R-:W-:Y:S01]  /*2290*/  ULOP3.LUT UR17, UR17, 0xfefffff8, URZ, 0xc0, !UPT ;  /* 0xfefffff811117892 */ /* 0x000fe2000f8ec0ff */
[----:B-1----:R-:W-:Y:S01]  /*22a0*/  SHF.L.U32 R2, R15, 0x1f, RZ ;  /* 0x0000001f0f027819 */ /* 0x002fe200000006ff */
[----:B------:R-:W-:Y:S02]  /*22b0*/  UIADD3 UR16, UPT, UPT, UR16, 0x3500, URZ ;  /* 0x0000350010107890 */ /* 0x000fe4000fffe0ff */
[----:B------:R-:W-:Y:S01]  /*22c0*/  UIADD3.X UR33, UPT, UPT, URZ, UR15, URZ, UP1, !UPT ;  /* 0x0000000fff217290 */ /* 0x000fe20008ffe4ff */
[----:B------:R4:W1:Y:S01]  /*22d0*/  SYNCS.PHASECHK.TRANS64.TRYWAIT P0, [UR8+0x118], R2 ;  /* 0x00011802ff0075a7 */ /* 0x0008620008001108 */
[----:B------:R-:W-:-:S02]  /*22e0*/  ULEA UR8, UR27, UR6, 0xb ;  /* 0x000000061b087291 */ /* 0x000fc4000f8e58ff */
[----:B------:R-:W-:Y:S02]  /*22f0*/  UIADD3.X UR31, UPT, UPT, URZ, UR15, URZ, UP0, !UPT ;  /* 0x0000000fff1f7290 */ /* 0x000fe400087fe4ff */
[----:B------:R-:W-:Y:S01]  /*2300*/  UIADD3 UR8, UPT, UPT, UR8, 0x26500, URZ ;  /* 0x0002650008087890 */ /* 0x000fe2000fffe0ff */
[----:B------:R-:W-:Y:S01]  /*2310*/  UMOV UR28, 0x0 ;  /* 0x00000000001c7882 */ /* 0x000fe20000000000 */
[----:B------:R-:W-:Y:S01]  /*2320*/  UMOV UR29, 0x10000000 ;  /* 0x10000000001d7882 */ /* 0x000fe20000000000 */
[----:B------:R-:W-:Y:S01]  /*2330*/  UMOV UR19, UR35 ;  /* 0x0000002300137c82 */ /* 0x000fe20008000000 */
[----:B------:R-:W-:Y:S01]  /*2340*/  UMOV UR20, UR36 ;  /* 0x0000002400147c82 */ /* 0x000fe20008000000 */
[----:B------:R-:W-:Y:S01]  /*2350*/  UMOV UR12, UR36 ;  /* 0x00000024000c7c82 */ /* 0x000fe20008000000 */
[----:B------:R-:W-:Y:S01]  /*2360*/  UMOV UR9, UR17 ;  /* 0x0000001100097c82 */ /* 0x000fe20008000000 */
[----:B------:R-:W-:Y:S01]  /*2370*/  UMOV UR10, UR18 ;  /* 0x00000012000a7c82 */ /* 0x000fe20008000000 */
[----:B------:R4:W-:Y:S01]  /*2380*/  UTMALDG.3D.2CTA [UR16], [UR32], desc[UR28] ;  /* 0x00001c10200075b4 */ /* 0x0009e20008211000 */
[----:B------:R-:W-:Y:S01]  /*2390*/  UIADD3 UR25, UPT, UPT, UR25, 0x1, URZ ;  /* 0x0000000119197890 */ /* 0x000fe2000fffe0ff */
[----:B------:R-:W-:-:S03]  /*23a0*/  UMOV UR27, UR23 ;  /* 0x00000017001b7c82 */ /* 0x000fc60008000000 */
[----:B------:R-:W-:Y:S01]  /*23b0*/  UISETP.NE.AND UP0, UPT, UR25, UR26, UPT ;  /* 0x0000001a1900728c */ /* 0x000fe2000bf05270 */
[----:B------:R4:W-:Y:S08]  /*23c0*/  UTMALDG.3D.2CTA [UR8], [UR30], desc[UR28] ;  /* 0x00001c081e0075b4 */ /* 0x0009f00008211000 */
[----:B----4-:R-:W-:Y:S05]  /*23d0*/  BRA.U UP0, `(.L_x_39) ;  /* 0xfffffffd00487547 */ /* 0x010fea000b83ffff */
.L_x_33:
[----:B-1----:R-:W-:Y:S01]  /*23e0*/  LEA R2, R14, UR6, 0x3 ;  /* 0x000000060e027c11 */ /* 0x002fe2000f8e18ff */
[----:B------:R-:W-:Y:S01]  /*23f0*/  NOP ;  /* 0x0000000000007918 */ /* 0x000fe20000000000 */
[----:B--2---:R-:W-:Y:S02]  /*2400*/  SHF.L.U32 R3, R12, 0x1f, RZ ;  /* 0x0000001f0c037819 */ /* 0x004fe400000006ff */
[----:B------:R-:W-:Y:S02]  /*2410*/  LEA R4, R14, UR6, 0x4 ;  /* 0x000000060e047c11 */ /* 0x000fe4000f8e20ff */
[----:B------:R-:W1:Y:S02]  /*2420*/  SYNCS.PHASECHK.TRANS64.TRYWAIT P0, [R2+URZ+0x270], R3 ;  /* 0x00027003020075a7 */ /* 0x000e6400080011ff */
[----:B-1----:R-:W-:Y:S05]  /*2430*/  @!P0 BRA `(.L_x_40) ;  /* 0x0000006400e08947 */ /* 0x002fea0003800000 */
.L_x_168:
[----:B------:R-:W2:Y:S01]  /*2440*/  LDS.128 R4, [R4+0x300] ;  /* 0x0003000004047984 */ /* 0x000ea20000000c00 */
[----:B------:R-:W-:Y:S01]  /*2450*/  ISETP.GE.AND P0, PT, R26, 0x1, PT ;  /* 0x000000011a00780c */ /* 0x000fe20003f06270 */
[----:B-1----:R-:W-:Y:S01]  /*2460*/  VIADD R2, R2, 0x280 ;  /* 0x0000028002027836 */ /* 0x002fe20000000000 */
[----:B------:R-:W-:Y:S01]  /*2470*/  @!PT LDS RZ, [RZ] ;  /* 0x00000000fffff984 */ /* 0x000fe20000000800 */
[----:B------:R-:W-:Y:S01]  /*2480*/  @!PT LDS RZ, [RZ] ;  /* 0x00000000fffff984 */ /* 0x000fe20000000800 */
[----:B------:R-:W-:Y:S01]  /*2490*/  @!PT LDS RZ, [RZ] ;  /* 0x00000000fffff984 */ /* 0x000fe20000000800 */
[----:B------:R-:W-:Y:S01]  /*24a0*/  @!PT LDS RZ, [RZ] ;  /* 0x00000000fffff984 */ /* 0x000fe20000000800 */
[----:B------:R1:W-:Y:S06]  /*24b0*/  MEMBAR.ALL.CTA ;  /* 0x0000000000007992 */ /* 0x0003ec0000008000 */
[----:B-1----:R-:W1:Y:S01]  /*24c0*/  FENCE.VIEW.ASYNC.S ;  /* 0x00000000000073c6 */ /* 0x002e620000000000 */
[----:B------:R-:W-:-:S04]  /*24d0*/  PRMT R2, RZ, 0x654, R2 ;  /* 0x00000654ff027816 */ /* 0x000fc80000000002 */
[----:B-1----:R1:W-:Y:S01]  /*24e0*/  SYNCS.ARRIVE.TRANS64.RED.A1T0 RZ, [R2+URZ], RZ ;  /* 0x000000ff02ff79a7 */ /* 0x0023e200081004ff */
[----:B--2---:R-:W-:-:S13]  /*24f0*/  LOP3.LUT P2, RZ, R6, 0x1, RZ, 0xc0, !PT ;  /* 0x0000000106ff7812 */ /* 0x004fda000784c0ff */
[----:B------:R-:W-:Y:S01]  /*2500*/  @P2 SHF.R.U32.HI R3, RZ, 0x10, R5 ;  /* 0x00000010ff032819 */ /* 0x000fe20000011605 */
[----:B------:R-:W-:Y:S01]  /*2510*/  VOTEU.ANY UP0, P2 ;  /* 0x0000000000ff7886 */ /* 0x000fe20001000100 */
[----:B------:R-:W-:Y:S02]  /*2520*/  @P2 MOV R13, R4 ;  /* 0x00000004000d2202 */ /* 0x000fe40000000f00 */
[----:B------:R-:W-:Y:S02]  /*2530*/  @P2 R2UR.BROADCAST UR8, R3 ;  /* 0x00000000030822ca */ /* 0x000fe400008e0000 */
[----:B------:R-:W-:-:S11]  /*2540*/  @P2 LOP3.LUT R11, R5, 0xffff, RZ, 0xc0, !PT ;  /* 0x0000ffff050b2812 */ /* 0x000fd600078ec0ff */
[----:B------:R-:W-:Y:S01]  /*2550*/  @UP0 UMOV UR36, UR8 ;  /* 0x0000000800240c82 */ /* 0x000fe20008000000 */
[----:B-1----:R-:W-:Y:S05]  /*2560*/  @!P0 BRA `(.L_x_41) ;  /* 0x0000000000b88947 */ /* 0x002fea0003800000 */
[----:B------:R-:W3:Y:S01]  /*2570*/  LDC.64 R4, c[0x0][0xb18] ;  /* 0x0002c600ff047b82 */ /* 0x000ee20000000a00 */
[----:B------:R-:W-:-:S07]  /*2580*/  ISETP.NE.AND P3, PT, R26, 0x1, PT ;  /* 0x000000011a00780c */ /* 0x000fce0003f65270 */
[----:B------:R-:W1:Y:S08]  /*2590*/  LDC.64 R6, c[0x0][0xb10] ;  /* 0x0002c400ff067b82 */ /* 0x000e700000000a00 */
[----:B------:R-:W2:Y:S08]  /*25a0*/  LDC R18, c[0x0][0xb20] ;  /* 0x0002c800ff127b82 */ /* 0x000eb00000000800 */
[----:B------:R-:W4:Y:S01]  /*25b0*/  LDC R20, c[0x0][0xb0c] ;  /* 0x0002c300ff147b82 */ /* 0x000f220000000800 */
[----:B---3--:R-:W-:Y:S01]  /*25c0*/  IMAD.HI.U32 R19, R0, R5, RZ ;  /* 0x0000000500137227 */ /* 0x008fe200078e00ff */
[----:B------:R-:W-:-:S03]  /*25d0*/  ISETP.NE.AND P0, PT, R4, 0x1, PT ;  /* 0x000000010400780c */ /* 0x000fc60003f05270 */
[----:B------:R-:W-:-:S03]  /*25e0*/  IMAD.HI.U32 R5, R11, R5, RZ ;  /* 0x000000050b057227 */ /* 0x000fc600078e00ff */
[----:B------:R-:W3:Y:S01]  /*25f0*/  LDC.64 R2, c[0x0][0xb28] ;  /* 0x0002ca00ff027b82 */ /* 0x000ee20000000a00 */
[----:B-1----:R-:W-:-:S04]  /*2600*/  IMAD.HI.U32 R22, R9, R6, RZ ;  /* 0x0000000609167227 */ /* 0x002fc800078e00ff */
[----:B------:R-:W-:Y:S01]  /*2610*/  IMAD.HI.U32 R24, R13, R6, RZ ;  /* 0x000000060d187227 */ /* 0x000fe200078e00ff */
[----:B------:R-:W-:Y:S02]  /*2620*/  SHF.R.U32.HI R22, RZ, R7, R22 ;  /* 0x00000007ff167219 */ /* 0x000fe40000011616 */
[-C--:B--2---:R-:W-:Y:S02]  /*2630*/  SHF.R.U32.HI R19, RZ, R18.reuse, R19 ;  /* 0x00000012ff137219 */ /* 0x084fe40000011613 */
[----:B------:R-:W-:Y:S02]  /*2640*/  SHF.R.U32.HI R18, RZ, R18, R5 ;  /* 0x00000012ff127219 */ /* 0x000fe40000011605 */
[----:B------:R-:W-:Y:S02]  /*2650*/  SEL R19, R0, R19, !P0 ;  /* 0x0000001300137207 */ /* 0x000fe40004000000 */
[----:B------:R-:W-:Y:S02]  /*2660*/  SHF.R.U32.HI R24, RZ, R7, R24 ;  /* 0x00000007ff187219 */ /* 0x000fe40000011618 */
[----:B----4-:R-:W-:-:S02]  /*2670*/  ISETP.NE.AND P1, PT, R20, 0x1, PT ;  /* 0x000000011400780c */ /* 0x010fc40003f25270 */
[----:B------:R-:W-:Y:S02]  /*2680*/  SEL R5, R11, R18, !P0 ;  /* 0x000000120b057207 */ /* 0x000fe40004000000 */
[----:B------:R-:W-:Y:S02]  /*2690*/  SEL R21, R9, R22, !P1 ;  /* 0x0000001609157207 */ /* 0x000fe40004800000 */
[----:B------:R-:W-:Y:S01]  /*26a0*/  SEL R7, R13, R24, !P1 ;  /* 0x000000180d077207 */ /* 0x000fe20004800000 */
[----:B---3--:R-:W-:-:S04]  /*26b0*/  IMAD.HI.U32 R22, R19, R2, RZ ;  /* 0x0000000213167227 */ /* 0x008fc800078e00ff */
[----:B------:R-:W-:Y:S01]  /*26c0*/  IMAD.HI.U32 R6, R21, R2, RZ ;  /* 0x0000000215067227 */ /* 0x000fe200078e00ff */
[----:B------:R-:W-:-:S04]  /*26d0*/  @P3 SHF.R.U32.HI R19, RZ, R3, R22 ;  /* 0x00000003ff133219 */ /* 0x000fc80000011616 */
        /* <DEDUP_REMOVED lines=8> */
[----:B------:R-:W-:-:S04]  /*2760*/  @!P0 IMAD.HI.U32 R18, R7, R2, RZ ;  /* 0x0000000207128227 */ /* 0x000fc800078e00ff */
[----:B------:R-:W-:Y:S01]  /*2770*/  IMAD.MOV R2, RZ, RZ, -R6 ;  /* 0x000000ffff027224 */ /* 0x000fe200078e0a06 */
[----:B------:R-:W-:-:S03]  /*2780*/  @!P0 SHF.R.U32.HI R18, RZ, R3, R18 ;  /* 0x00000003ff128219 */ /* 0x000fc60000011612 */
[----:B------:R-:W-:Y:S01]  /*2790*/  IMAD R2, R26, R2, R5 ;  /* 0x000000021a027224 */ /* 0x000fe200078e0205 */
[----:B------:R-:W-:Y:S02]  /*27a0*/  @!P0 SEL R3, R7, R18, !P3 ;  /* 0x0000001207038207 */ /* 0x000fe40005800000 */
[----:B------:R-:W-:-:S03]  /*27b0*/  IADD3 R18, PT, PT, -R5, RZ, RZ ;  /* 0x000000ff05127210 */ /* 0x000fc60007ffe1ff */
[--C-:B------:R-:W-:Y:S02]  /*27c0*/  @!P0 IMAD.IADD R6, R6, 0x1, -R3.reuse ;  /* 0x0000000106068824 */ /* 0x100fe400078e0a03 */
[----:B------:R-:W-:Y:S01]  /*27d0*/  @!P0 IMAD R3, R2, R21, R3 ;  /* 0x0000001502038224 */ /* 0x000fe200078e0203 */
[----:B------:R-:W-:Y:S01]  /*27e0*/  IADD3 R2, PT, PT, -R7, RZ, RZ ;  /* 0x000000ff07027210 */ /* 0x000fe20007ffe1ff */
[----:B------:R-:W-:Y:S02]  /*27f0*/  @!P0 IMAD R5, R26, R6, R7 ;  /* 0x000000061a058224 */ /* 0x000fe400078e0207 */
[----:B------:R-:W-:Y:S02]  /*2800*/  IMAD R11, R4, R18, R11 ;  /* 0x00000012040b7224 */ /* 0x000fe400078e020b */
[----:B------:R-:W-:Y:S02]  /*2810*/  @!P0 IMAD.MOV.U32 R7, RZ, RZ, R3 ;  /* 0x000000ffff078224 */ /* 0x000fe400078e0003 */
[----:B------:R-:W-:-:S02]  /*2820*/  IMAD R2, R20, R2, R13 ;  /* 0x0000000214027224 */ /* 0x000fc400078e020d */
[----:B------:R-:W-:Y:S02]  /*2830*/  IMAD R11, R5, R4, R11 ;  /* 0x00000004050b7224 */ /* 0x000fe400078e020b */
[----:B------:R-:W-:Y:S02]  /*2840*/  IMAD R13, R7, R20, R2 ;  /* 0x00000014070d7224 */ /* 0x000fe400078e0202 */
.L_x_41:
[----:B------:R-:W1:Y:S02]  /*2850*/  LDCU UR8, c[0x0][0xb30] ;  /* 0x00016600ff0877ac */ /* 0x000e640008000800 */
[----:B-1----:R-:W-:-:S09]  /*2860*/  UISETP.NE.AND UP0, UPT, UR8, 0x1, UPT ;  /* 0x000000010800788c */ /* 0x002fd2000bf05270 */
[----:B------:R-:W-:Y:S05]  /*2870*/  BRA.U UP0, `(.L_x_42) ;  /* 0x0000000100407547 */ /* 0x000fea000b800000 */
[----:B------:R-:W1:Y:S08]  /*2880*/  LDC.64 R4, c[0x0][0xb10] ;  /* 0x0002c400ff047b82 */ /* 0x000e700000000a00 */
[----:B------:R-:W2:Y:S08]  /*2890*/  LDC.64 R2, c[0x0][0xb18] ;  /* 0x0002c600ff027b82 */ /* 0x000eb00000000a00 */
[----:B------:R-:W4:Y:S08]  /*28a0*/  LDC R6, c[0x0][0xb20] ;  /* 0x0002c800ff067b82 */ /* 0x000f300000000800 */
[----:B------:R-:W3:Y:S01]  /*28b0*/  LDC R18, c[0x0][0xb0c] ;  /* 0x0002c300ff127b82 */ /* 0x000ee20000000800 */
[----:B-1----:R-:W-:-:S05]  /*28c0*/  IMAD.HI.U32 R4, R13, R4, RZ ;  /* 0x000000040d047227 */ /* 0x002fca00078e00ff */
[----:B------:R-:W-:Y:S01]  /*28d0*/  SHF.R.U32.HI R4, RZ, R5, R4 ;  /* 0x00000005ff047219 */ /* 0x000fe20000011604 */
[----:B--2---:R-:W-:Y:S01]  /*28e0*/  IMAD.HI.U32 R3, R11, R3, RZ ;  /* 0x000000030b037227 */ /* 0x004fe200078e00ff */
[----:B------:R-:W-:-:S04]  /*28f0*/  ISETP.NE.AND P0, PT, R2, 0x1, PT ;  /* 0x000000010200780c */ /* 0x000fc80003f05270 */
[----:B----4-:R-:W-:-:S04]  /*2900*/  SHF.R.U32.HI R6, RZ, R6, R3 ;  /* 0x00000006ff067219 */ /* 0x010fc80000011603 */
[----:B------:R-:W-:Y:S02]  /*2910*/  SEL R3, R11, R6, !P0 ;  /* 0x000000060b037207 */ /* 0x000fe40004000000 */
[----:B---3--:R-:W-:-:S04]  /*2920*/  ISETP.NE.AND P1, PT, R18, 0x1, PT ;  /* 0x000000011200780c */ /* 0x008fc80003f25270 */
[----:B------:R-:W-:-:S05]  /*2930*/  SEL R4, R13, R4, !P1 ;  /* 0x000000040d047207 */ /* 0x000fca0004800000 */
[----:B------:R-:W-:Y:S02]  /*2940*/  IMAD.IADD R5, R3, 0x1, -R4 ;  /* 0x0000000103057824 */ /* 0x000fe400078e0a04 */
[----:B------:R-:W-:Y:S02]  /*2950*/  IMAD.IADD R3, R4, 0x1, -R3 ;  /* 0x0000000104037824 */ /* 0x000fe400078e0a03 */
[----:B------:R-:W-:Y:S02]  /*2960*/  IMAD R13, R5, R18, R13 ;  /* 0x00000012050d7224 */ /* 0x000fe400078e020d */
[----:B------:R-:W-:-:S07]  /*2970*/  IMAD R11, R3, R2, R11 ;  /* 0x00000002030b7224 */ /* 0x000fce00078e020b */
.L_x_42:
[----:B------:R-:W-:Y:S01]  /*2980*/  VIADD R14, R14, 0x1 ;  /* 0x000000010e0e7836 */ /* 0x000fe20000000000 */
[----:B------:R-:W-:Y:S01]  /*2990*/  PLOP3.LUT P1, PT, PT, PT, PT, 0x80, 0x8 ;  /* 0x000000000008781c */ /* 0x000fe20003f2f070 */
[----:B------:R-:W-:Y:S02]  /*29a0*/  IMAD.IADD R21, R13, 0x1, R60 ;  /* 0x000000010d157824 */ /* 0x000fe400078e023c */
[----:B------:R-:W-:Y:S01]  /*29b0*/  IMAD.IADD R20, R11, 0x1, R58 ;  /* 0x000000010b147824 */ /* 0x000fe200078e023a */
[----:B------:R-:W-:-:S04]  /*29c0*/  ISETP.NE.AND P0, PT, R14, 0x2, PT ;  /* 0x000000020e00780c */ /* 0x000fc80003f05270 */
[----:B------:R-:W-:Y:S02]  /*29d0*/  SEL R3, RZ, 0x1, P0 ;  /* 0x00000001ff037807 */ /* 0x000fe40000000000 */
[----:B------:R-:W-:Y:S02]  /*29e0*/  SEL R14, R14, RZ, P0 ;  /* 0x000000ff0e0e7207 */ /* 0x000fe40000000000 */
[----:B------:R-:W-:Y:S01]  /*29f0*/  LOP3.LUT R12, R12, R3, RZ, 0x3c, !PT ;  /* 0x000000030c0c7212 */ /* 0x000fe200078e3cff */
[----:B------:R-:W-:Y:S06]  /*2a00*/  @P2 BRA `(.L_x_43) ;  /* 0xfffffff000582947 */ /* 0x000fec000383ffff */
[----:B------:R-:W-:Y:S01]  /*2a10*/  UIADD3 UR6, UPT, UPT, UR6, 0x118, URZ ;  /* 0x0000011806067890 */ /* 0x000fe2000fffe0ff */
[----:B------:R-:W-:-:S03]  /*2a20*/  SHF.L.U32 R3, R15, 0x1f, RZ ;  /* 0x0000001f0f037819 */ /* 0x000fc600000006ff */
[----:B------:R-:W-:-:S09]  /*2a30*/  ULEA UR4, UR23, UR6, 0x3 ;  /* 0x0000000617047291 */ /* 0x000fd2000f8e18ff */
[----:B------:R-:W1:Y:S02]  /*2a40*/  SYNCS.PHASECHK.TRANS64.TRYWAIT P0, [UR4], R3 ;  /* 0x00000003ff0075a7 */ /* 0x000e640008001104 */
[----:B-1----:R-:W-:Y:S05]  /*2a50*/  @!P0 BRA `(.L_x_44) ;  /* 0x00000060006c8947 */ /* 0x002fea0003800000 */
.L_x_170:
[----:B------:R-:W-:-:S04]  /*2a60*/  UIADD3 UR5, UPT, UPT, UR23, 0x1, URZ ;  /* 0x0000000117057890 */ /* 0x000fc8000fffe0ff */
[----:B------:R-:W-:-:S04]  /*2a70*/  UISETP.NE.AND UP0, UPT, UR5, 0x23, UPT ;  /* 0x000000230500788c */ /* 0x000fc8000bf05270 */
[----:B------:R-:W-:Y:S02]  /*2a80*/  USEL UR7, URZ, 0x1, UP0 ;  /* 0x00000001ff077887 */ /* 0x000fe40008000000 */
[----:B------:R-:W-:-:S04]  /*2a90*/  USEL UR5, UR5, URZ, UP0 ;  /* 0x000000ff05057287 */ /* 0x000fc80008000000 */
[----:B------:R-:W-:Y:S01]  /*2aa0*/  ULEA UR4, UR5, UR6, 0x3 ;  /* 0x0000000605047291 */ /* 0x000fe2000f8e18ff */
[----:B------:R-:W-:-:S04]  /*2ab0*/  LOP3.LUT R2, R15, UR7, RZ, 0x3c, !PT ;  /* 0x000000070f027c12 */ /* 0x000fc8000f8e3cff */
[----:B-1----:R-:W-:-:S04]  /*2ac0*/  SHF.L.U32 R3, R2, 0x1f, RZ ;  /* 0x0000001f02037819 */ /* 0x002fc800000006ff */
[----:B------:R-:W1:Y:S02]  /*2ad0*/  SYNCS.PHASECHK.TRANS64.TRYWAIT P0, [UR4], R3 ;  /* 0x00000003ff0075a7 */ /* 0x000e640008001104 */
[----:B-1----:R-:W-:Y:S05]  /*2ae0*/  @!P0 BRA `(.L_x_45) ;  /* 0x0000006000608947 */ /* 0x002fea0003800000 */
.L_x_172:
        /* <DEDUP_REMOVED lines=9> */
.L_x_174:
        /* <DEDUP_REMOVED lines=9> */
.L_x_176:
        /* <DEDUP_REMOVED lines=9> */
.L_x_178:
        /* <DEDUP_REMOVED lines=9> */
.L_x_180:
        /* <DEDUP_REMOVED lines=9> */
.L_x_182:
        /* <DEDUP_REMOVED lines=9> */
.L_x_184:
        /* <DEDUP_REMOVED lines=9> */
.L_x_186:
        /* <DEDUP_REMOVED lines=9> */
.L_x_188:
        /* <DEDUP_REMOVED lines=9> */
.L_x_190:
        /* <DEDUP_REMOVED lines=9> */
.L_x_192:
        /* <DEDUP_REMOVED lines=9> */
.L_x_194:
        /* <DEDUP_REMOVED lines=9> */
.L_x_196:
        /* <DEDUP_REMOVED lines=9> */
.L_x_198:
        /* <DEDUP_REMOVED lines=9> */
.L_x_200:
        /* <DEDUP_REMOVED lines=9> */
.L_x_202:
        /* <DEDUP_REMOVED lines=9> */
.L_x_204:
        /* <DEDUP_REMOVED lines=9> */
.L_x_206:
        /* <DEDUP_REMOVED lines=9> */
.L_x_208:
        /* <DEDUP_REMOVED lines=9> */
.L_x_210:
        /* <DEDUP_REMOVED lines=9> */
.L_x_212:
        /* <DEDUP_REMOVED lines=9> */
.L_x_214:
        /* <DEDUP_REMOVED lines=9> */
.L_x_216:
        /* <DEDUP_REMOVED lines=9> */
.L_x_218:
        /* <DEDUP_REMOVED lines=9> */
.L_x_220:
        /* <DEDUP_REMOVED lines=9> */
.L_x_222:
        /* <DEDUP_REMOVED lines=9> */
.L_x_224:
        /* <DEDUP_REMOVED lines=9> */
.L_x_226:
        /* <DEDUP_REMOVED lines=9> */
.L_x_228:
        /* <DEDUP_REMOVED lines=9> */
.L_x_230:
        /* <DEDUP_REMOVED lines=9> */
.L_x_232:
        /* <DEDUP_REMOVED lines=9> */
.L_x_234:
        /* <DEDUP_REMOVED lines=9> */
.L_x_236:
[----:B------:R-:W-:-:S04]  /*3cf0*/  UIADD3 UR5, UPT, UPT, UR5, 0x1, URZ ;  /* 0x0000000105057890 */ /* 0x000fc8000fffe0ff */
[----:B------:R-:W-:-:S04]  /*3d00*/  UISETP.NE.AND UP0, UPT, UR5, 0x23, UPT ;  /* 0x000000230500788c */ /* 0x000fc8000bf05270 */
[----:B------:R-:W-:Y:S02]  /*3d10*/  USEL UR4, URZ, 0x1, UP0 ;  /* 0x00000001ff047887 */ /* 0x000fe40008000000 */
[----:B------:R-:W-:-:S04]  /*3d20*/  USEL UR5, UR5, URZ, UP0 ;  /* 0x000000ff05057287 */ /* 0x000fc80008000000 */
[----:B------:R-:W-:Y:S01]  /*3d30*/  ULEA UR5, UR5, UR6, 0x3 ;  /* 0x0000000605057291 */ /* 0x000fe2000f8e18ff */
[----:B-1----:R-:W-:-:S04]  /*3d40*/  LOP3.LUT R3, R2, UR4, RZ, 0x3c, !PT ;  /* 0x0000000402037c12 */ /* 0x002fc8000f8e3cff */
[----:B------:R-:W-:Y:S01]  /*3d50*/  SHF.L.U32 R3, R3, 0x1f, RZ ;  /* 0x0000001f03037819 */ /* 0x000fe200000006ff */
[----:B---3--:R-:W-:-:S07]  /*3d60*/  IMAD.U32 R0, RZ, RZ, UR5 ;  /* 0x00000005ff007e24 */ /* 0x008fce000f8e00ff */
.L_x_78:
[----:B-1----:R1:W2:Y:S02]  /*3d70*/  SYNCS.PHASECHK.TRANS64.TRYWAIT P0, [R0+URZ], R3 ;  /* 0x00000003000075a7 */ /* 0x0022a400080011ff */
[----:B--2---:R-:W-:Y:S05]  /*3d80*/  @!P0 NANOSLEEP.SYNCS 0x989680 ;  /* 0x009896800000895d */ /* 0x004fea0003900000 */
[----:B------:R-:W2:Y:S02]  /*3d90*/  @!P0 SYNCS.PHASECHK.TRANS64 P0, [R0+URZ], R3 ;  /* 0x00000003000085a7 */ /* 0x000ea400080010ff */
[----:B--2---:R-:W-:Y:S05]  /*3da0*/  @P0 EXIT ;  /* 0x000000000000094d */ /* 0x004fea0003800000 */
[----:B------:R-:W-:Y:S05]  /*3db0*/  BRA `(.L_x_78) ;  /* 0xfffffffc00ec7947 */ /* 0x000fea000383ffff */
.L_x_23:
[----:B------:R-:W-:-:S04]  /*3dc0*/  UISETP.NE.AND UP1, UPT, UR37, URZ, UPT ;  /* 0x000000ff2500728c */ /* 0x000fc8000bf25270 */
[----:B------:R-:W-:-:S09]  /*3dd0*/  UISETP.NE.OR UP1, UPT, UR10, 0x1, UP1 ;  /* 0x000000010a00788c */ /* 0x000fd20008f25670 */
[----:B------:R-:W-:Y:S05]  /*3de0*/  BRA.U UP1, `(.L_x_79) ;  /* 0x00000005014c7547 */ /* 0x000fea000b800000 */
[----:B------:R-:W-:Y:S01]  /*3df0*/  HFMA2 R11, -RZ, RZ, 0, 0 ;  /* 0x00000000ff0b7431 */ /* 0x000fe200000001ff */
[----:B------:R-:W-:Y:S01]  /*3e00*/  ISETP.GE.U32.AND P2, PT, R10, 0x2, PT ;  /* 0x000000020a00780c */ /* 0x000fe20003f46070 */
[----:B------:R-:W-:Y:S01]  /*3e10*/  IMAD.MOV.U32 R12, RZ, RZ, 0x1 ;  /* 0x00000001ff0c7424 */ /* 0x000fe200078e00ff */
[----:B------:R-:W-:Y:S01]  /*3e20*/  CS2R R8, SRZ ;  /* 0x0000000000087805 */ /* 0x000fe2000001ff00 */
[----:B------:R-:W-:Y:S01]  /*3e30*/  IMAD.MOV.U32 R3, RZ, RZ, RZ ;  /* 0x000000ffff037224 */ /* 0x000fe200078e00ff */
[----:B------:R-:W-:Y:S01]  /*3e40*/  UMOV UR4, 0x400 ;  /* 0x0000040000047882 */ /* 0x000fe20000000000 */
[----:B------:R-:W-:Y:S01]  /*3e50*/  UMOV UR6, URZ ;  /* 0x000000ff00067c82 */ /* 0x000fe20008000000 */
[----:B------:R-:W-:-:S12]  /*3e60*/  ULEA UR37, UR37, UR4, 0x18 ;  /* 0x0000000425257291 */ /* 0x000fd8000f8ec0ff */
.L_x_83:
[----:B------:R-:W-:Y:S02]  /*3e70*/  LEA R0, R3, UR37, 0x3 ;  /* 0x0000002503007c11 */ /* 0x000fe4000f8e18ff */
[----:B------:R-:W-:-:S03]  /*3e80*/  SHF.L.U32 R5, R8, 0x1f, RZ ;  /* 0x0000001f08057819 */ /* 0x000fc600000006ff */
[----:B------:R-:W-:Y:S01]  /*3e90*/  VIADD R4, R0, 0x2e0 ;  /* 0x000002e000047836 */ /* 0x000fe20000000000 */
[----:B------:R-:W1:Y:S02]  /*3ea0*/  SYNCS.PHASECHK.TRANS64.TRYWAIT P0, [R0+URZ+0x2d0], R5 ;  /* 0x0002d005000075a7 */ /* 0x000e6400080011ff */
[----:B-1----:R-:W-:Y:S05]  /*3eb0*/  @!P0 BRA `(.L_x_80) ;  /* 0x0000005800848947 */ /* 0x002fea0003800000 */
.L_x_237:
[----:B------:R-:W-:Y:S01]  /*3ec0*/  ULEA UR5, UR6, UR37, 0x3 ;  /* 0x0000002506057291 */ /* 0x000fe2000f8e18ff */
[----:B------:R-:W-:Y:S01]  /*3ed0*/  PRMT R4, RZ, 0x654, R4 ;  /* 0x00000654ff047816 */ /* 0x000fe20000000004 */
[----:B-1----:R-:W-:Y:S01]  /*3ee0*/  @!P2 IMAD.MOV.U32 R5, RZ, RZ, 0x10 ;  /* 0x00000010ff05a424 */ /* 0x002fe200078e00ff */
[----:B------:R-:W-:Y:S01]  /*3ef0*/  SHF.L.U32 R7, R12, 0x1f, RZ ;  /* 0x0000001f0c077819 */ /* 0x000fe200000006ff */
[----:B------:R-:W-:Y:S01]  /*3f00*/  UIADD3 UR4, UPT, UPT, UR5, 0x270, URZ ;  /* 0x0000027005047890 */ /* 0x000fe2000fffe0ff */
[----:B------:R1:W-:Y:S05]  /*3f10*/  SYNCS.ARRIVE.TRANS64.RED.A1T0 RZ, [R4+URZ], RZ ;  /* 0x000000ff04ff79a7 */ /* 0x0003ea00081004ff */
[----:B------:R-:W-:Y:S01]  /*3f20*/  IMAD.U32 R13, RZ, RZ, UR4 ;  /* 0x00000004ff0d7e24 */ /* 0x000fe2000f8e00ff */
[----:B------:R-:W2:Y:S04]  /*3f30*/  SYNCS.PHASECHK.TRANS64.TRYWAIT P0, [UR5+0x280], R7 ;  /* 0x00028007ff0075a7 */ /* 0x000ea80008001105 */
[----:B------:R-:W-:Y:S01]  /*3f40*/  PRMT R13, R10, 0x654, R13 ;  /* 0x000006540a0d7816 */ /* 0x000fe2000000000d */
[----:B-12---:R-:W-:Y:S06]  /*3f50*/  @!P0 BRA `(.L_x_81) ;  /* 0x0000005800708947 */ /* 0x006fec0003800000 */
.L_x_239:
[----:B------:R-:W-:Y:S01]  /*3f60*/  ULEA UR4, UR6, UR37, 0x4 ;  /* 0x0000002506047291 */ /* 0x000fe2000f8e20ff */
[----:B------:R-:W-:Y:S01]  /*3f70*/  SEL R2, R13, R2, !P2 ;  /* 0x000000020d027207 */ /* 0x000fe20005000000 */
[----:B------:R-:W-:Y:S01]  /*3f80*/  UIADD3 UR5, UPT, UPT, UR5, 0x270, URZ ;  /* 0x0000027005057890 */ /* 0x000fe2000fffe0ff */
[----:B-1----:R-:W-:Y:S01]  /*3f90*/  LEA R0, R11, UR37, 0x3 ;  /* 0x000000250b007c11 */ /* 0x002fe2000f8e18ff */
[----:B------:R-:W-:Y:S01]  /*3fa0*/  UIADD3 UR4, UPT, UPT, UR4, 0x300, URZ ;  /* 0x0000030004047890 */ /* 0x000fe2000fffe0ff */
[----:B------:R1:W-:Y:S01]  /*3fb0*/  @!P2 SYNCS.ARRIVE.TRANS64.RED RZ, [R2+URZ], R5 ;  /* 0x0000000502ffa9a7 */ /* 0x0003e200080004ff */
[----:B------:R-:W-:Y:S01]  /*3fc0*/  UIADD3 UR6, UPT, UPT, UR6, 0x1, URZ ;  /* 0x0000000106067890 */ /* 0x000fe2000fffe0ff */
[----:B------:R-:W-:-:S03]  /*3fd0*/  VIADD R3, R3, 0x1 ;  /* 0x0000000103037836 */ /* 0x000fc60000000000 */
[----:B------:R-:W-:Y:S02]  /*3fe0*/  UISETP.NE.AND UP0, UPT, UR6, 0x2, UPT ;  /* 0x000000020600788c */ /* 0x000fe4000bf05270 */
[----:B------:R-:W-:Y:S01]  /*3ff0*/  ISETP.NE.AND P0, PT, R3, 0x2, PT ;  /* 0x000000020300780c */ /* 0x000fe20003f05270 */
[----:B------:R-:W-:Y:S06]  /*4000*/  UGETNEXTWORKID.BROADCAST [UR4], [UR5] ;  /* 0x00000000040073ca */ /* 0x000fec0008000100 */
[----:B------:R-:W-:Y:S02]  /*4010*/  USEL UR4, URZ, 0x1, UP0 ;  /* 0x00000001ff047887 */ /* 0x000fe40008000000 */
[----:B------:R-:W-:-:S04]  /*4020*/  USEL UR6, UR6, URZ, UP0 ;  /* 0x000000ff06067287 */ /* 0x000fc80008000000 */
[----:B------:R-:W-:Y:S02]  /*4030*/  LOP3.LUT R12, R12, UR4, RZ, 0x3c, !PT ;  /* 0x000000040c0c7c12 */ /* 0x000fe4000f8e3cff */
[----:B-1----:R-:W-:-:S04]  /*4040*/  SHF.L.U32 R5, R9, 0x1f, RZ ;  /* 0x0000001f09057819 */ /* 0x002fc800000006ff */
[----:B------:R-:W1:Y:S02]  /*4050*/  SYNCS.PHASECHK.TRANS64.TRYWAIT P1, [R0+URZ+0x270], R5 ;  /* 0x00027005000075a7 */ /* 0x000e6400080211ff */
[----:B-1----:R-:W-:Y:S05]  /*4060*/  @!P1 BRA `(.L_x_82) ;  /* 0x0000005800449947 */ /* 0x002fea0003800000 */
.L_x_240:
[----:B------:R-:W-:Y:S01]  /*4070*/  LEA R4, R11, UR37, 0x4 ;  /* 0x000000250b047c11 */ /* 0x000fe2000f8e20ff */
[----:B-1----:R-:W-:Y:S01]  /*4080*/  VIADD R0, R0, 0x280 ;  /* 0x0000028000007836 */ /* 0x002fe20000000000 */
[----:B------:R-:W-:Y:S01]  /*4090*/  SEL R3, R3, RZ, P0 ;  /* 0x000000ff03037207 */ /* 0x000fe20000000000 */
[----:B------:R-:W-:-:S03]  /*40a0*/  VIADD R11, R11, 0x1 ;  /* 0x000000010b0b7836 */ /* 0x000fc60000000000 */
[----:B------:R-:W1:Y:S01]  /*40b0*/  LDS.128 R4, [R4+0x300] ;  /* 0x0003000004047984 */ /* 0x000e620000000c00 */
[----:B------:R-:W-:Y:S02]  /*40c0*/  PRMT R0, RZ, 0x654, R0 ;  /* 0x00000654ff007816 */ /* 0x000fe40000000000 */
[C---:B------:R-:W-:Y:S01]  /*40d0*/  ISETP.NE.AND P1, PT, R11.reuse, 0x2, PT ;  /* 0x000000020b00780c */ /* 0x040fe20003f25270 */
[----:B------:R-:W-:Y:S01]  /*40e0*/  @!PT LDS RZ, [RZ] ;  /* 0x00000000fffff984 */ /* 0x000fe20000000800 */
[----:B------:R-:W-:Y:S01]  /*40f0*/  @!PT LDS RZ, [RZ] ;  /* 0x00000000fffff984 */ /* 0x000fe20000000800 */
[----:B------:R-:W-:Y:S01]  /*4100*/  @!PT LDS RZ, [RZ] ;  /* 0x00000000fffff984 */ /* 0x000fe20000000800 */
[----:B------:R-:W-:Y:S01]  /*4110*/  @!PT LDS RZ, [RZ] ;  /* 0x00000000fffff984 */ /* 0x000fe20000000800 */
[----:B------:R2:W-:Y:S06]  /*4120*/  MEMBAR.ALL.CTA ;  /* 0x0000000000007992 */ /* 0x0005ec0000008000 */
[----:B--2---:R-:W2:Y:S01]  /*4130*/  FENCE.VIEW.ASYNC.S ;  /* 0x00000000000073c6 */ /* 0x004ea20000000000 */
[----:B------:R-:W-:Y:S01]  /*4140*/  SEL R11, R11, RZ, P1 ;  /* 0x000000ff0b0b7207 */ /* 0x000fe20000800000 */
[----:B--2---:R2:W-:Y:S01]  /*4150*/  SYNCS.ARRIVE.TRANS64.RED.A1T0 RZ, [R0+URZ], RZ ;  /* 0x000000ff00ff79a7 */ /* 0x0045e200081004ff */
[----:B-1----:R-:W-:-:S02]  /*4160*/  LOP3.LUT P3, RZ, R6, 0x1, RZ, 0xc0, !PT ;  /* 0x0000000106ff7812 */ /* 0x002fc4000786c0ff */
[----:B------:R-:W-:-:S04]  /*4170*/  SEL R5, RZ, 0x1, P0 ;  /* 0x00000001ff057807 */ /* 0x000fc80000000000 */
[----:B------:R-:W-:Y:S02]  /*4180*/  LOP3.LUT R8, R8, R5, RZ, 0x3c, !PT ;  /* 0x0000000508087212 */ /* 0x000fe400078e3cff */
[----:B--2---:R-:W-:-:S04]  /*4190*/  SEL R0, RZ, 0x1, P1 ;  /* 0x00000001ff007807 */ /* 0x004fc80000800000 */
[----:B------:R-:W-:Y:S01]  /*41a0*/  LOP3.LUT R9, R9, R0, RZ, 0x3c, !PT ;  /* 0x0000000009097212 */ /* 0x000fe200078e3cff */
[----:B------:R-:W-:Y:S06]  /*41b0*/  @P3 BRA `(.L_x_83) ;  /* 0xfffffffc002c3947 */ /* 0x000fec000383ffff */
[----:B------:R-:W-:Y:S01]  /*41c0*/  ULEA UR5, UR6, UR37, 0x3 ;  /* 0x0000002506057291 */ /* 0x000fe2000f8e18ff */
[----:B------:R-:W-:-:S08]  /*41d0*/  SHF.L.U32 R3, R12, 0x1f, RZ ;  /* 0x0000001f0c037819 */ /* 0x000fd000000006ff */
[----:B------:R-:W1:Y:S02]  /*41e0*/  SYNCS.PHASECHK.TRANS64 P0, [UR5+0x280], R3 ;  /* 0x00028003ff0075a7 */ /* 0x000e640008001005 */
[----:B-1----:R-:W-:Y:S05]  /*41f0*/  @P0 BRA `(.L_x_84) ;  /* 0x0000000000080947 */ /* 0x002fea0003800000 */
[----:B------:R-:W1:Y:S02]  /*4200*/  SYNCS.PHASECHK.TRANS64.TRYWAIT P0, [UR5+0x280], R3 ;  /* 0x00028003ff0075a7 */ /* 0x000e640008001105 */
[----:B-1----:R-:W-:Y:S05]  /*4210*/  @!P0 BRA `(.L_x_85) ;  /* 0x0000005400ec8947 */ /* 0x002fea0003800000 */
.L_x_84:
[----:B------:R-:W-:-:S04]  /*4220*/  UIADD3 UR4, UPT, UPT, UR6, 0x1, URZ ;  /* 0x0000000106047890 */ /* 0x000fc8000fffe0ff */
[----:B------:R-:W-:-:S04]  /*4230*/  UISETP.NE.AND UP0, UPT, UR4, 0x2, UPT ;  /* 0x000000020400788c */ /* 0x000fc8000bf05270 */
[----:B------:R-:W-:Y:S02]  /*4240*/  USEL UR7, URZ, 0x1, UP0 ;  /* 0x00000001ff077887 */ /* 0x000fe40008000000 */
[----:B------:R-:W-:-:S04]  /*4250*/  USEL UR4, UR4, URZ, UP0 ;  /* 0x000000ff04047287 */ /* 0x000fc80008000000 */
[----:B------:R-:W-:Y:S01]  /*4260*/  ULEA UR4, UR4, UR37, 0x3 ;  /* 0x0000002504047291 */ /* 0x000fe2000f8e18ff */
[----:B-1----:R-:W-:-:S04]  /*4270*/  LOP3.LUT R3, R12, UR7, RZ, 0x3c, !PT ;  /* 0x000000070c037c12 */ /* 0x002fc8000f8e3cff */
[----:B------:R-:W-:-:S04]  /*4280*/  SHF.L.U32 R0, R3, 0x1f, RZ ;  /* 0x0000001f03007819 */ /* 0x000fc800000006ff */
[----:B------:R-:W1:Y:S02]  /*4290*/  SYNCS.PHASECHK.TRANS64 P0, [UR4+0x280], R0 ;  /* 0x00028000ff0075a7 */ /* 0x000e640008001004 */
[----:B-1----:R-:W-:Y:S05]  /*42a0*/  @P0 EXIT ;  /* 0x000000000000094d */ /* 0x002fea0003800000 */
[----:B------:R-:W-:Y:S02]  /*42b0*/  SHF.L.U32 R3, R3, 0x1f, RZ ;  /* 0x0000001f03037819 */ /* 0x000fe400000006ff */
[----:B------:R-:W-:-:S07]  /*42c0*/  MOV R0, UR4 ;  /* 0x0000000400007c02 */ /* 0x000fce0008000f00 */
.L_x_86:
[----:B-1----:R1:W2:Y:S02]  /*42d0*/  SYNCS.PHASECHK.TRANS64.TRYWAIT P0, [R0+URZ+0x280], R3 ;  /* 0x00028003000075a7 */ /* 0x0022a400080011ff */
[----:B--2---:R-:W-:Y:S05]  /*42e0*/  @!P0 NANOSLEEP.SYNCS 0x989680 ;  /* 0x009896800000895d */ /* 0x004fea0003900000 */
[----:B------:R-:W2:Y:S02]  /*42f0*/  @!P0 SYNCS.PHASECHK.TRANS64 P0, [R0+URZ+0x280], R3 ;  /* 0x00028003000085a7 */ /* 0x000ea400080010ff */
[----:B--2---:R-:W-:Y:S05]  /*4300*/  @P0 EXIT ;  /* 0x000000000000094d */ /* 0x004fea0003800000 */
[----:B------:R-:W-:Y:S05]  /*4310*/  BRA `(.L_x_86) ;  /* 0xfffffffc00ec7947 */ /* 0x000fea000383ffff */
.L_x_79:
[----:B------:R-:W-:Y:S05]  /*4320*/  BRA.U UP4, `(.L_x_87) ;  /* 0x0000001104a07547 */ /* 0x000fea000b800000 */
[----:B------:R-:W-:Y:S01]  /*4330*/  UMOV UR6, 0x40 ;  /* 0x0000004000067882 */ /* 0x000fe20000000000 */
[----:B------:R-:W-:Y:S01]  /*4340*/  NOP ;  /* 0x0000000000007918 */ /* 0x000fe20000000000 */
[----:B------:R-:W-:Y:S01]  /*4350*/  ULEA UR6, UR37, UR6, 0x18 ;  /* 0x0000000625067291 */ /* 0x000fe2000f8ec0ff */
[----:B------:R-:W-:Y:S02]  /*4360*/  UMOV UR7, 0x400 ;  /* 0x0000040000077882 */ /* 0x000fe40000000000 */
[----:B------:R-:W-:-:S06]  /*4370*/  ULEA UR37, UR37, UR7, 0x18 ;  /* 0x0000000725257291 */ /* 0x000fcc000f8ec0ff */
[----:B------:R-:W1:Y:S02]  /*4380*/  LDS.U8 R2, [UR6+0x1c] ;  /* 0x00001c06ff027984 */ /* 0x000e640008000000 */
[----:B-1----:R-:W-:-:S13]  /*4390*/  ISETP.NE.AND P0, PT, R2, RZ, PT ;  /* 0x000000ff0200720c */ /* 0x002fda0003f05270 */
[----:B------:R-:W-:Y:S05]  /*43a0*/  @P0 BRA `(.L_x_88) ;  /* 0x0000000400080947 */ /* 0x000fea0003800000 */
[----:B------:R-:W-:Y:S02]  /*43b0*/  UISETP.NE.U32.AND UP0, UPT, UR5, 0x1, UPT ;  /* 0x000000010500788c */ /* 0x000fe4000bf05070 */
[----:B------:R-:W-:-:S07]  /*43c0*/  UIADD3 UR8, UPT, UPT, UR6, 0x8, URZ ;  /* 0x0000000806087890 */ /* 0x000fce000fffe0ff */
[----:B------:R-:W-:Y:S05]  /*43d0*/  BRA.U !UP0, `(.L_x_89) ;  /* 0x00000001089c7547 */ /* 0x000fea000b800000 */
[----:B------:R-:W-:Y:S01]  /*43e0*/  ELECT P0, URZ, PT ;  /* 0x0000000000ff782f */ /* 0x000fe20003800000 */
[----:B------:R-:W-:-:S12]  /*43f0*/  BSSY B0, `(.L_x_89) ;  /* 0x0000025000007945 */ /* 0x000fd80003800000 */
[----:B------:R-:W-:Y:S05]  /*4400*/  @!P0 BRA `(.L_x_90) ;  /* 0x00000000008c8947 */ /* 0x000fea0003800000 */
[----:B------:R-:W-:-:S05]  /*4410*/  UMOV UR7, 0x10 ;  /* 0x0000001000077882 */ /* 0x000fca0000000000 */
[----:B------:R-:W-:Y:S04]  /*4420*/  DEPBAR.LE SB1, 0x36 ;  /* 0x00009d800000791a */ /* 0x000fe80000000000 */
[----:B------:R-:W1:Y:S02]  /*4430*/  UTCATOMSWS.2CTA.FIND_AND_SET.ALIGN UP1, UR7, UR7 ;  /* 0x00000007000775e3 */ /* 0x000e640008220800 */
[----:B-1----:R-:W-:Y:S01]  /*4440*/  MOV R11, UR7 ;  /* 0x00000007000b7c02 */ /* 0x002fe20008000f00 */
[----:B------:R-:W-:Y:S06]  /*4450*/  BRA.U UP1, `(.L_x_91) ;  /* 0x0000000101187547 */ /* 0x000fec000b800000 */
.L_x_92:
[----:B------:R-:W-:Y:S05]  /*4460*/  NANOSLEEP 0x64 ;  /* 0x000000640000795d */ /* 0x000fea0003800000 */
[----:B------:R-:W-:-:S05]  /*4470*/  UMOV UR7, 0x10 ;  /* 0x0000001000077882 */ /* 0x000fca0000000000 */
[----:B------:R-:W-:Y:S04]  /*4480*/  DEPBAR.LE SB1, 0x36 ;  /* 0x00009d800000791a */ /* 0x000fe80000000000 */
[----:B------:R-:W1:Y:S02]  /*4490*/  UTCATOMSWS.2CTA.FIND_AND_SET.ALIGN UP1, UR7, UR7 ;  /* 0x00000007000775e3 */ /* 0x000e640008220800 */
[----:B-1----:R-:W-:Y:S01]  /*44a0*/  MOV R11, UR7 ;  /* 0x00000007000b7c02 */ /* 0x002fe20008000f00 */
[----:B------:R-:W-:Y:S05]  /*44b0*/  BRA.U !UP1, `(.L_x_92) ;  /* 0xfffffffd09e87547 */ /* 0x000fea000b83ffff */
.L_x_91:
[----:B------:R-:W1:Y:S01]  /*44c0*/  LDS R5, [UR6+0x10] ;  /* 0x00001006ff057984 */ /* 0x000e620008000800 */
[----:B------:R-:W-:Y:S01]  /*44d0*/  IMAD.U32 R3, RZ, RZ, UR37 ;  /* 0x00000025ff037e24 */ /* 0x000fe2000f8e00ff */
[----:B------:R-:W-:-:S03]  /*44e0*/  MOV R2, UR4 ;  /* 0x0000000400027c02 */ /* 0x000fc60008000f00 */
[----:B------:R-:W-:Y:S01]  /*44f0*/  VIADD R3, R3, 0x320 ;  /* 0x0000032003037836 */ /* 0x000fe20000000000 */
[----:B-1----:R-:W-:-:S04]  /*4500*/  SHF.L.U32 R5, R5, 0x1f, RZ ;  /* 0x0000001f05057819 */ /* 0x002fc800000006ff */
[----:B------:R-:W1:Y:S02]  /*4510*/  SYNCS.PHASECHK.TRANS64.TRYWAIT P0, [UR6+0x8], R5 ;  /* 0x00000805ff0075a7 */ /* 0x000e640008001106 */
[----:B-1----:R-:W-:Y:S05]  /*4520*/  @P0 BRA `(.L_x_93) ;  /* 0x0000000000080947 */ /* 0x002fea0003800000 */
[----:B------:R-:W1:Y:S02]  /*4530*/  SYNCS.PHASECHK.TRANS64.TRYWAIT P0, [UR6+0x8], R5 ;  /* 0x00000805ff0075a7 */ /* 0x000e640008001106 */
[----:B-1----:R-:W-:Y:S05]  /*4540*/  @!P0 BRA `(.L_x_94) ;  /* 0x0000005400388947 */ /* 0x002fea0003800000 */
.L_x_93:
[----:B-1----:R-:W-:Y:S01]  /*4550*/  HFMA2 R4, -RZ, RZ, 0, 5.9604644775390625e-08 ;  /* 0x00000001ff047431 */ /* 0x002fe200000001ff */
[----:B------:R-:W-:Y:S01]  /*4560*/  UPRMT UR7, UR4, 0x654, UR8 ;  /* 0x0000065404077896 */ /* 0x000fe20008000008 */
[----:B------:R-:W-:Y:S01]  /*4570*/  IMAD.MOV.U32 R6, RZ, RZ, 0xffff ;  /* 0x0000ffffff067424 */ /* 0x000fe200078e00ff */
[----:B------:R-:W-:Y:S01]  /*4580*/  PRMT R2, R2, 0x654, R3 ;  /* 0x0000065402027816 */ /* 0x000fe20000000003 */
[----:B------:R-:W-:Y:S02]  /*4590*/  IMAD.MOV.U32 R5, RZ, RZ, 0x4 ;  /* 0x00000004ff057424 */ /* 0x000fe400078e00ff */
[----:B------:R-:W-:Y:S01]  /*45a0*/  IMAD.SHL.U32 R9, R11, 0x20, RZ ;  /* 0x000000200b097824 */ /* 0x000fe200078e00ff */
[----:B------:R-:W-:Y:S02]  /*45b0*/  MOV R3, UR7 ;  /* 0x0000000700037c02 */ /* 0x000fe40008000f00 */
[-C--:B------:R-:W-:Y:S01]  /*45c0*/  SHF.L.U32 R7, R6, R11.reuse, RZ ;  /* 0x0000000b06077219 */ /* 0x080fe200000006ff */
[----:B------:R1:W-:Y:S01]  /*45d0*/  SYNCS.ARRIVE.TRANS64.RED RZ, [UR7], R5 ;  /* 0x00000005ffff79a7 */ /* 0x0003e20008000407 */
[----:B------:R-:W-:Y:S01]  /*45e0*/  SHF.L.U32 R6, R4, R11, RZ ;  /* 0x0000000b04067219 */ /* 0x000fe200000006ff */
[----:B------:R1:W-:Y:S04]  /*45f0*/  STS [UR37+0x320], R9 ;  /* 0x00032009ff007988 */ /* 0x0003e80008000825 */
[----:B------:R1:W-:Y:S04]  /*4600*/  STAS [R2.64], R11 ;  /* 0x0000000b02007dbd */ /* 0x0003e8000c0008ff */
[----:B------:R1:W-:Y:S04]  /*4610*/  ATOMS.OR RZ, [UR6+0x14], R7 ;  /* 0x00001407ffff798c */ /* 0x0003e8000b000006 */
[----:B------:R1:W-:Y:S04]  /*4620*/  ATOMS.OR RZ, [UR6+0x18], R6 ;  /* 0x00001806ffff798c */ /* 0x0003e8000b000006 */
[----:B------:R1:W-:Y:S02]  /*4630*/  ATOMS.XOR RZ, [UR6+0x10], R4 ;  /* 0x00001004ffff798c */ /* 0x0003e4000b800006 */
.L_x_90:
[----:B------:R-:W-:Y:S05]  /*4640*/  BSYNC B0 ;  /* 0x0000000000007941 */ /* 0x000fea0003800000 */
.L_x_89:
[----:B------:R-:W-:Y:S05]  /*4650*/  BRA.U UP0, `(.L_x_95) ;  /* 0x00000001006c7547 */ /* 0x000fea000b800000 */
[----:B------:R-:W-:-:S03]  /*4660*/  UMOV UR7, 0xffffffff ;  /* 0xffffffff00077882 */ /* 0x000fc60000000000 */
[----:B------:R-:W-:Y:S05]  /*4670*/  BRA.DIV UR7, `(.L_x_96) ;  /* 0x0000005607047947 */ /* 0x000fea000b800000 */
[----:B------:R-:W-:-:S13]  /*4680*/  ELECT P6, URZ, PT ;  /* 0x0000000000ff782f */ /* 0x000fda00038c0000 */
.L_x_244:
[----:B------:R-:W-:Y:S05]  /*4690*/  @!P6 BRA `(.L_x_95) ;  /* 0x00000000005ce947 */ /* 0x000fea0003800000 */
[----:B-1----:R-:W1:Y:S02]  /*46a0*/  LDS R3, [UR6+0x10] ;  /* 0x00001006ff037984 */ /* 0x002e640008000800 */
[----:B-1----:R-:W-:-:S04]  /*46b0*/  SHF.L.U32 R3, R3, 0x1f, RZ ;  /* 0x0000001f03037819 */ /* 0x002fc800000006ff */
[----:B------:R-:W1:Y:S02]  /*46c0*/  SYNCS.PHASECHK.TRANS64.TRYWAIT P0, [UR6+0x8], R3 ;  /* 0x00000803ff0075a7 */ /* 0x000e640008001106 */
[----:B-1----:R-:W-:Y:S05]  /*46d0*/  @P0 BRA `(.L_x_97) ;  /* 0x0000000000080947 */ /* 0x002fea0003800000 */
[----:B------:R-:W1:Y:S02]  /*46e0*/  SYNCS.PHASECHK.TRANS64.TRYWAIT P0, [UR6+0x8], R3 ;  /* 0x00000803ff0075a7 */ /* 0x000e640008001106 */
[----:B-1----:R-:W-:Y:S05]  /*46f0*/  @!P0 BRA `(.L_x_98) ;  /* 0x0000005400048947 */ /* 0x002fea0003800000 */
.L_x_97:
[----:B------:R-:W2:Y:S01]  /*4700*/  LDS R5, [UR37+0x320] ;  /* 0x00032025ff057984 */ /* 0x000ea20008000800 */
[----:B-1----:R-:W-:Y:S02]  /*4710*/  HFMA2 R2, -RZ, RZ, 0, 5.9604644775390625e-08 ;  /* 0x00000001ff027431 */ /* 0x002fe400000001ff */
[----:B------:R-:W-:Y:S01]  /*4720*/  IMAD.MOV.U32 R3, RZ, RZ, 0xffff ;  /* 0x0000ffffff037424 */ /* 0x000fe200078e00ff */
[----:B------:R-:W-:Y:S01]  /*4730*/  UPRMT UR7, UR4, 0x654, UR8 ;  /* 0x0000065404077896 */ /* 0x000fe20008000008 */
[----:B--2---:R-:W-:-:S03]  /*4740*/  IMAD.SHL.U32 R4, R5, 0x20, RZ ;  /* 0x0000002005047824 */ /* 0x004fc600078e00ff */
[-C--:B------:R-:W-:Y:S02]  /*4750*/  SHF.L.U32 R3, R3, R5.reuse, RZ ;  /* 0x0000000503037219 */ /* 0x080fe400000006ff */
[----:B------:R-:W-:Y:S01]  /*4760*/  SHF.L.U32 R5, R2, R5, RZ ;  /* 0x0000000502057219 */ /* 0x000fe200000006ff */
[----:B------:R2:W-:Y:S04]  /*4770*/  STS [UR37+0x320], R4 ;  /* 0x00032004ff007988 */ /* 0x0005e80008000825 */
[----:B------:R2:W-:Y:S04]  /*4780*/  ATOMS.OR RZ, [UR6+0x14], R3 ;  /* 0x00001403ffff798c */ /* 0x0005e8000b000006 */
[----:B------:R2:W-:Y:S01]  /*4790*/  ATOMS.OR RZ, [UR6+0x18], R5 ;  /* 0x00001805ffff798c */ /* 0x0005e2000b000006 */
[----:B------:R-:W-:Y:S03]  /*47a0*/  SYNCS.ARRIVE.TRANS64.RED.A1T0 RZ, [UR7], RZ ;  /* 0x000000ffffff79a7 */ /* 0x000fe60008100407 */
[----:B------:R2:W-:Y:S01]  /*47b0*/  ATOMS.XOR RZ, [UR6+0x10], R2 ;  /* 0x00001002ffff798c */ /* 0x0005e2000b800006 */
[----:B------:R-:W-:Y:S05]  /*47c0*/  BRA `(.L_x_95) ;  /* 0x0000000000107947 */ /* 0x000fea0003800000 */
.L_x_88:
[----:B------:R-:W-:-:S05]  /*47d0*/  MOV R2, 0xffffffff ;  /* 0xffffffff00027802 */ /* 0x000fca0000000f00 */
[----:B------:R1:W-:Y:S02]  /*47e0*/  STS [UR37+0x320], R2 ;  /* 0x00032002ff007988 */ /* 0x0003e40008000825 */
[----:B-1----:R-:W-:Y:S02]  /*47f0*/  MOV R2, 0x4810 ;  /* 0x0000481000027802 */ /* 0x002fe40000000f00 */
[----:B-----5:R-:W-:Y:S05]  /*4800*/  CALL.REL.NOINC `($__internal_1_$__cuda_sm10x_tcgen05_guardrail_trap_phase_invalid_during_alloc) ;  /* 0x0000005800647944 */ /* 0x020fea0003c00000 */
.L_x_95:
[----:B------:R-:W-:Y:S05]  /*4810*/  WARPSYNC.ALL ;  /* 0x0000000000007948 */ /* 0x000fea0003800000 */
[----:B------:R-:W3:Y:S01]  /*4820*/  S2UR UR8, SR_CgaCtaId ;  /* 0x00000000000879c3 */ /* 0x000ee20000008800 */
[----:B------:R-:W-:Y:S01]  /*4830*/  UMOV UR6, 0x400 ;  /* 0x0000040000067882 */ /* 0x000fe20000000000 */
[----:B------:R-:W-:-:S06]  /*4840*/  NOP ;  /* 0x0000000000007918 */ /* 0x000fcc0000000000 */
[----:B------:R-:W-:Y:S06]  /*4850*/  BAR.ARV 0x6, 0xa0 ;  /* 0x0182800000007b1d */ /* 0x000fec0000002000 */
[----:B------:R-:W-:Y:S01]  /*4860*/  LOP3.LUT R0, R0, 0xffff, RZ, 0xc0, !PT ;  /* 0x0000ffff00007812 */ /* 0x000fe200078ec0ff */
[----:B-1----:R-:W-:Y:S01]  /*4870*/  IMAD.MOV.U32 R9, RZ, RZ, 0x1 ;  /* 0x00000001ff097424 */ /* 0x002fe200078e00ff */
[----:B------:R-:W-:Y:S01]  /*4880*/  LOP3.LUT R8, R8, 0xffff, RZ, 0xc0, !PT ;  /* 0x0000ffff08087812 */ /* 0x000fe200078ec0ff */
[----:B------:R-:W-:Y:S01]  /*4890*/  UMOV UR22, URZ ;  /* 0x000000ff00167c82 */ /* 0x000fe20008000000 */
[----:B------:R-:W-:Y:S01]  /*48a0*/  R2UR UR12, R0 ;  /* 0x00000000000c72ca */ /* 0x000fe200000e0000 */
[----:B------:R-:W-:Y:S01]  /*48b0*/  UMOV UR21, URZ ;  /* 0x000000ff00157c82 */ /* 0x000fe20008000000 */
[----:B------:R-:W-:Y:S01]  /*48c0*/  R2UR UR13, R8 ;  /* 0x00000000080d72ca */ /* 0x000fe200000e0000 */
[----:B------:R-:W-:Y:S01]  /*48d0*/  IMAD.MOV.U32 R8, RZ, RZ, RZ ;  /* 0x000000ffff087224 */ /* 0x000fe200078e00ff */
[----:B------:R-:W-:Y:S01]  /*48e0*/  UMOV UR20, URZ ;  /* 0x000000ff00147c82 */ /* 0x000fe20008000000 */
[----:B------:R-:W-:-:S02]  /*48f0*/  UISETP.NE.AND UP2, UPT, UR5, URZ, UPT ;  /* 0x000000ff0500728c */ /* 0x000fc4000bf45270 */
[----:B---3--:R-:W-:Y:S01]  /*4900*/  ULEA UR8, UR8, UR6, 0x18 ;  /* 0x0000000608087291 */ /* 0x008fe2000f8ec0ff */
[----:B------:R-:W1:Y:S03]  /*4910*/  LDCU UR6, c[0x0][0x38c] ;  /* 0x00007180ff0677ac */ /* 0x000e660008000800 */
[----:B------:R-:W-:Y:S02]  /*4920*/  UIADD3 UR14, UPT, UPT, UR8, 0x3500, URZ ;  /* 0x00003500080e7890 */ /* 0x000fe4000fffe0ff */
[----:B------:R-:W-:-:S03]  /*4930*/  UIADD3 UR15, UPT, UPT, UR8, 0x26500, URZ ;  /* 0x00026500080f7890 */ /* 0x000fc6000fffe0ff */
[----:B--2---:R-:W2:Y:S01]  /*4940*/  LDS R2, [UR8+0x320] ;  /* 0x00032008ff027984 */ /* 0x004ea20008000800 */
[----:B------:R-:W-:Y:S02]  /*4950*/  USHF.R.U32.HI UR14, URZ, 0x4, UR14 ;  /* 0x00000004ff0e7899 */ /* 0x000fe4000801160e */
[----:B------:R-:W-:Y:S02]  /*4960*/  USHF.R.U32.HI UR15, URZ, 0x4, UR15 ;  /* 0x00000004ff0f7899 */ /* 0x000fe4000801160f */
[----:B------:R-:W-:Y:S02]  /*4970*/  ULOP3.LUT UR14, UR14, 0x3fff, URZ, 0xc0, !UPT ;  /* 0x00003fff0e0e7892 */ /* 0x000fe4000f8ec0ff */
[----:B------:R-:W-:Y:S02]  /*4980*/  ULOP3.LUT UR15, UR15, 0x3fff, URZ, 0xc0, !UPT ;  /* 0x00003fff0f0f7892 */ /* 0x000fe4000f8ec0ff */
[----:B------:R-:W-:Y:S02]  /*4990*/  ULOP3.LUT UR14, UR14, 0x10000, URZ, 0xfc, !UPT ;  /* 0x000100000e0e7892 */ /* 0x000fe4000f8efcff */
[----:B-1----:R-:W-:-:S02]  /*49a0*/  UIADD3 UR6, UPT, UPT, UR6, 0x1f, URZ ;  /* 0x0000001f06067890 */ /* 0x002fc4000fffe0ff */
[----:B------:R-:W-:Y:S02]  /*49b0*/  ULOP3.LUT UR15, UR15, 0x10000, URZ, 0xfc, !UPT ;  /* 0x000100000f0f7892 */ /* 0x000fe4000f8efcff */
[----:B------:R-:W-:Y:S01]  /*49c0*/  USHF.R.S32.HI UR7, URZ, 0x1f, UR6 ;  /* 0x0000001fff077899 */ /* 0x000fe20008011406 */
[----:B------:R-:W-:Y:S01]  /*49d0*/  UMOV UR28, 0x0 ;  /* 0x00000000001c7882 */ /* 0x000fe20000000000 */
[----:B------:R-:W-:Y:S02]  /*49e0*/  UMOV UR29, 0x8100490 ;  /* 0x08100490001d7882 */ /* 0x000fe40000000000 */
[----:B------:R-:W-:Y:S01]  /*49f0*/  ULEA.HI UR7, UR7, UR6, URZ, 0x5 ;  /* 0x0000000607077291 */ /* 0x000fe2000f8f28ff */
[----:B------:R-:W-:Y:S01]  /*4a00*/  UMOV UR26, 0x0 ;  /* 0x00000000001a7882 */ /* 0x000fe20000000000 */
[----:B------:R-:W-:Y:S02]  /*4a10*/  UMOV UR27, 0x8100490 ;  /* 0x08100490001b7882 */ /* 0x000fe40000000000 */
[----:B------:R-:W-:-:S04]  /*4a20*/  USHF.R.S32.HI UR7, URZ, 0x5, UR7 ;  /* 0x00000005ff077899 */ /* 0x000fc80008011407 */
[----:B------:R-:W-:-:S04]  /*4a30*/  UISETP.LT.AND UP0, UPT, UR7, 0x1, UPT ;  /* 0x000000010700788c */ /* 0x000fc8000bf01270 */
[----:B------:R-:W-:Y:S01]  /*4a40*/  USEL UR23, UR7, 0x1, !UP0 ;  /* 0x0000000107177887 */ /* 0x000fe2000c000000 */
[----:B--2---:R-:W-:Y:S02]  /*4a50*/  R2UR UR24, R2 ;  /* 0x00000000021872ca */ /* 0x004fe400000e0000 */
[----:B------:R-:W-:-:S13]  /*4a60*/  CS2R R2, SRZ ;  /* 0x0000000000027805 */ /* 0x000fda000001ff00 */
.L_x_106:
[C---:B------:R-:W-:Y:S02]  /*4a70*/  LEA R0, R8.reuse, UR8, 0x3 ;  /* 0x0000000808007c11 */ /* 0x040fe4000f8e18ff */
[----:B------:R-:W-:Y:S02]  /*4a80*/  SHF.L.U32 R5, R3, 0x1f, RZ ;  /* 0x0000001f03057819 */ /* 0x000fe400000006ff */
[----:B------:R-:W-:Y:S02]  /*4a90*/  LEA R4, R8, UR8, 0x4 ;  /* 0x0000000808047c11 */ /* 0x000fe4000f8e20ff */
[----:B------:R-:W1:Y:S02]  /*4aa0*/  SYNCS.PHASECHK.TRANS64.TRYWAIT P0, [R0+URZ+0x270], R5 ;  /* 0x00027005000075a7 */ /* 0x000e6400080011ff */
[----:B-1-34-:R-:W-:Y:S05]  /*4ab0*/  @!P0 BRA `(.L_x_99) ;  /* 0x00000050002c8947 */ /* 0x01afea0003800000 */
.L_x_245:
[----:B-1----:R-:W1:Y:S01]  /*4ac0*/  LDS.128 R4, [R4+0x300] ;  /* 0x0003000004047984 */ /* 0x002e620000000c00 */
[----:B------:R-:W-:Y:S02]  /*4ad0*/  VIADD R0, R0, 0x280 ;  /* 0x0000028000007836 */ /* 0x000fe40000000000 */
[----:B------:R-:W-:Y:S01]  /*4ae0*/  VIADD R8, R8, 0x1 ;  /* 0x0000000108087836 */ /* 0x000fe20000000000 */
[----:B------:R-:W-:Y:S01]  /*4af0*/  @!PT LDS RZ, [RZ] ;  /* 0x00000000fffff984 */ /* 0x000fe20000000800 */
[----:B------:R-:W-:Y:S01]  /*4b00*/  @!PT LDS RZ, [RZ] ;  /* 0x00000000fffff984 */ /* 0x000fe20000000800 */
[----:B------:R-:W-:Y:S01]  /*4b10*/  @!PT LDS RZ, [RZ] ;  /* 0x00000000fffff984 */ /* 0x000fe20000000800 */
[----:B------:R-:W-:Y:S01]  /*4b20*/  @!PT LDS RZ, [RZ] ;  /* 0x00000000fffff984 */ /* 0x000fe20000000800 */
[----:B------:R2:W-:Y:S06]  /*4b30*/  MEMBAR.ALL.CTA ;  /* 0x0000000000007992 */ /* 0x0005ec0000008000 */
[----:B--2---:R-:W2:Y:S01]  /*4b40*/  FENCE.VIEW.ASYNC.S ;  /* 0x00000000000073c6 */ /* 0x004ea20000000000 */
[----:B------:R-:W-:-:S04]  /*4b50*/  PRMT R0, RZ, 0x654, R0 ;  /* 0x00000654ff007816 */ /* 0x000fc80000000000 */
[----:B--2---:R2:W-:Y:S01]  /*4b60*/  SYNCS.ARRIVE.TRANS64.RED.A1T0 RZ, [R0+URZ], RZ ;  /* 0x000000ff00ff79a7 */ /* 0x0045e200081004ff */
[----:B-1----:R-:W-:Y:S01]  /*4b70*/  LOP3.LUT P1, RZ, R6, 0x1, RZ, 0xc0, !PT ;  /* 0x0000000106ff7812 */ /* 0x002fe2000782c0ff */
[----:B--2---:R-:W-:-:S12]  /*4b80*/  BRA.U UP2, `(.L_x_100) ;  /* 0x0000000102e07547 */ /* 0x004fd8000b800000 */
[----:B------:R-:W1:Y:S01]  /*4b90*/  LDCU UR6, c[0x0][0x38c] ;  /* 0x00007180ff0677ac */ /* 0x000e620008000800 */
[----:B------:R-:W-:Y:S02]  /*4ba0*/  PLOP3.LUT P2, PT, PT, PT, PT, 0x80, 0x8 ;  /* 0x000000000008781c */ /* 0x000fe40003f4f070 */
[----:B------:R-:W-:Y:S01]  /*4bb0*/  SHF.L.U32 R5, R9, 0x1f, RZ ;  /* 0x0000001f09057819 */ /* 0x000fe200000006ff */
[----:B------:R-:W-:Y:S02]  /*4bc0*/  ULEA UR10, UR22, UR8, 0x3 ;  /* 0x00000008160a7291 */ /* 0x000fe4000f8e18ff */
[----:B------:R-:W-:Y:S02]  /*4bd0*/  ULEA UR11, UR22, UR24, 0x5 ;  /* 0x00000018160b7291 */ /* 0x000fe4000f8e28ff */
[----:B-1----:R-:W-:-:S06]  /*4be0*/  UISETP.GE.AND UP0, UPT, UR6, 0x1, UPT ;  /* 0x000000010600788c */ /* 0x002fcc000bf06270 */
[----:B------:R-:W-:-:S05]  /*4bf0*/  PLOP3.LUT P0, PT, PT, PT, UP0, 0x80, 0x8 ;  /* 0x000000000008781c */ /* 0x000fca0003f0f008 */
[----:B------:R-:W-:-:S08]  /*4c00*/  @UP0 ULEA UR6, UR21, UR8, 0x3 ;  /* 0x0000000815060291 */ /* 0x000fd0000f8e18ff */
[----:B------:R-:W-:-:S04]  /*4c10*/  @P0 SHF.L.U32 R0, R2, 0x1f, RZ ;  /* 0x0000001f02000819 */ /* 0x000fc800000006ff */
[----:B------:R1:W2:Y:S01]  /*4c20*/  @P0 SYNCS.PHASECHK.TRANS64.TRYWAIT P2, [UR6], R0 ;  /* 0x00000000ff0005a7 */ /* 0x0002a20008041106 */
[----:B------:R-:W3:Y:S02]  /*4c30*/  SYNCS.PHASECHK.TRANS64.TRYWAIT P0, [UR10+0x2b0], R5 ;  /* 0x0002b005ff0075a7 */ /* 0x000ee4000800110a */
[----:B-123--:R-:W-:Y:S05]  /*4c40*/  @!P0 BRA `(.L_x_101) ;  /* 0x0000004c00dc8947 */ /* 0x00efea0003800000 */
.L_x_247:
[----:B------:R-:W-:Y:S01]  /*4c50*/  UMOV UR19, UR20 ;  /* 0x0000001400137c82 */ /* 0x000fe20008000000 */
[----:B------:R-:W-:Y:S05]  /*4c60*/  BRA.U !UP0, `(.L_x_102) ;  /* 0x0000000108987547 */ /* 0x000fea000b800000 */
[----:B------:R-:W-:Y:S02]  /*4c70*/  UIADD3 UR19, UPT, UPT, UR23, UR20, URZ ;  /* 0x0000001417137290 */ /* 0x000fe4000fffe0ff */
[----:B------:R-:W-:Y:S01]  /*4c80*/  UPLOP3.LUT UP3, UPT, UPT, UPT, UPT, 0x40, 0x4 ;  /* 0x000000000004789c */ /* 0x000fe20003f6e870 */
[----:B------:R-:W-:Y:S01]  /*4c90*/  UMOV UR18, UR7 ;  /* 0x0000000700127c82 */ /* 0x000fe20008000000 */
[----:B------:R-:W-:-:S09]  /*4ca0*/  UMOV UR17, UR21 ;  /* 0x0000001500117c82 */ /* 0x000fd20008000000 */
.L_x_105:
[----:B--2---:R-:W-:Y:S01]  /*4cb0*/  ULEA UR9, UR17, UR8, 0x3 ;  /* 0x0000000811097291 */ /* 0x004fe2000f8e18ff */
[----:B---3--:R-:W-:Y:S11]  /*4cc0*/  @P2 BRA `(.L_x_103) ;  /* 0x00000000000c2947 */ /* 0x008ff60003800000 */
[----:B-1----:R-:W-:Y:S04]  /*4cd0*/  SHF.L.U32 R5, R2, 0x1f, RZ ;  /* 0x0000001f02057819 */ /* 0x002fe800000006ff */
[----:B------:R-:W1:Y:S02]  /*4ce0*/  SYNCS.PHASECHK.TRANS64.TRYWAIT P0, [UR9], R5 ;  /* 0x00000005ff0075a7 */ /* 0x000e640008001109 */
[----:B-1----:R-:W-:Y:S05]  /*4cf0*/  @!P0 BRA `(.L_x_104) ;  /* 0x0000004c00c88947 */ /* 0x002fea0003800000 */
.L_x_103:
[----:B------:R-:W-:Y:S01]  /*4d00*/  UISETP.NE.AND UP0, UPT, UR18, 0x1, UPT ;  /* 0x000000011200788c */ /* 0x000fe2000bf05270 */
[----:B------:R-:W-:Y:S01]  /*4d10*/  PLOP3.LUT P2, PT, PT, PT, PT, 0x80, 0x8 ;  /* 0x000000000008781c */ /* 0x000fe20003f4f070 */
[----:B------:R-:W-:Y:S02]  /*4d20*/  UIADD3 UR21, UPT, UPT, UR17, 0x1, URZ ;  /* 0x0000000111157890 */ /* 0x000fe4000fffe0ff */
[----:B------:R-:W-:Y:S02]  /*4d30*/  ULEA UR30, UR17, UR15, 0x7 ;  /* 0x0000000f111e7291 */ /* 0x000fe4000f8e38ff */
[----:B------:R-:W-:Y:S01]  /*4d40*/  UISETP.NE.AND UP1, UPT, UR21, 0x23, UPT ;  /* 0x000000231500788c */ /* 0x000fe2000bf25270 */
[----:B------:R-:W-:Y:S01]  /*4d50*/  PLOP3.LUT P0, PT, PT, PT, UP0, 0x80, 0x8 ;  /* 0x000000000008781c */ /* 0x000fe20003f0f008 */
[----:B------:R-:W-:Y:S02]  /*4d60*/  ULEA UR32, UR17, UR14, 0x8 ;  /* 0x0000000e11207291 */ /* 0x000fe4000f8e40ff */
[----:B------:R-:W-:Y:S02]  /*4d70*/  USEL UR16, URZ, 0x1, UP1 ;  /* 0x00000001ff107887 */ /* 0x000fe40008800000 */
[----:B------:R-:W-:Y:S02]  /*4d80*/  USEL UR21, UR21, URZ, UP1 ;  /* 0x000000ff15157287 */ /* 0x000fe40008800000 */
[----:B------:R-:W-:Y:S02]  /*4d90*/  UIADD3 UR36, UPT, UPT, UR30, 0x2, URZ ;  /* 0x000000021e247890 */ /* 0x000fe4000fffe0ff */
[----:B------:R-:W-:Y:S01]  /*4da0*/  @UP0 ULEA UR6, UR21, UR8, 0x3 ;  /* 0x0000000815060291 */ /* 0x000fe2000f8e18ff */
[----:B------:R-:W-:Y:S01]  /*4db0*/  LOP3.LUT R2, R2, UR16, RZ, 0x3c, !PT ;  /* 0x0000001002027c12 */ /* 0x000fe2000f8e3cff */
[----:B------:R-:W-:Y:S02]  /*4dc0*/  UIADD3 UR34, UPT, UPT, UR32, 0x2, URZ ;  /* 0x0000000220227890 */ /* 0x000fe4000fffe0ff */
[----:B------:R-:W-:Y:S01]  /*4dd0*/  UIADD3 UR9, UPT, UPT, UR9, 0x118, URZ ;  /* 0x0000011809097890 */ /* 0x000fe2000fffe0ff */
[----:B-1----:R-:W-:Y:S01]  /*4de0*/  @P0 SHF.L.U32 R0, R2, 0x1f, RZ ;  /* 0x0000001f02000819 */ /* 0x002fe200000006ff */
[----:B------:R-:W-:Y:S01]  /*4df0*/  UMOV UR31, 0x80004020 ;  /* 0x80004020001f7882 */ /* 0x000fe20000000000 */
[----:B------:R-:W-:Y:S01]  /*4e00*/  UMOV UR33, 0x80004020 ;  /* 0x8000402000217882 */ /* 0x000fe20000000000 */
[----:B------:R-:W-:Y:S01]  /*4e10*/  UMOV UR37, 0x80004020 ;  /* 0x8000402000257882 */ /* 0x000fe20000000000 */
[----:B------:R2:W3:Y:S01]  /*4e20*/  @P0 SYNCS.PHASECHK.TRANS64.TRYWAIT P2, [UR6], R0 ;  /* 0x00000000ff0005a7 */ /* 0x0004e20008041106 */
[----:B------:R-:W-:Y:S01]  /*4e30*/  UIADD3 UR20, UPT, UPT, UR20, 0x1, URZ ;  /* 0x0000000114147890 */ /* 0x000fe2000fffe0ff */
[----:B------:R2:W-:Y:S01]  /*4e40*/  UTCHMMA.2CTA gdesc[UR32], gdesc[UR30], tmem[UR11], tmem[UR28], idesc[UR29], UP3 ;  /* 0x00ff1c1e200075ea */ /* 0x0005e20009a0000b */
[----:B------:R-:W-:Y:S02]  /*4e50*/  UIADD3 UR18, UPT, UPT, UR18, -0x1, URZ ;  /* 0xffffffff12127890 */ /* 0x000fe4000fffe0ff */
[----:B------:R-:W-:Y:S02]  /*4e60*/  UISETP.NE.AND UP0, UPT, UR20, UR19, UPT ;  /* 0x000000131400728c */ /* 0x000fe4000bf05270 */
[----:B------:R-:W-:Y:S01]  /*4e70*/  UPLOP3.LUT UP3, UPT, UPT, UPT, UPT, 0x80, 0x8 ;  /* 0x000000000008789c */ /* 0x000fe20003f6f070 */
[----:B------:R-:W-:Y:S01]  /*4e80*/  UMOV UR35, 0x80004020 ;  /* 0x8000402000237882 */ /* 0x000fe20000000000 */
[----:B------:R-:W-:Y:S01]  /*4e90*/  UMOV UR17, UR21 ;  /* 0x0000001500117c82 */ /* 0x000fe20008000000 */
[----:B------:R2:W-:Y:S01]  /*4ea0*/  UTCHMMA.2CTA gdesc[UR34], gdesc[UR36], tmem[UR11], tmem[UR26], idesc[UR27], UPT ;  /* 0x00ff1a24220075ea */ /* 0x0005e2000ba0000b */
[----:B------:R2:W-:Y:S03]  /*4eb0*/  UTCBAR.2CTA.MULTICAST [UR9], URZ, UR13 ;  /* 0x000000ff090073e9 */ /* 0x0005e6000820080d */
[----:B------:R-:W-:Y:S05]  /*4ec0*/  BRA.U UP0, `(.L_x_105) ;  /* 0xfffffffd00787547 */ /* 0x000fea000b83ffff */
.L_x_102:
[----:B------:R-:W-:Y:S01]  /*4ed0*/  UIADD3 UR10, UPT, UPT, UR10, 0x290, URZ ;  /* 0x000002900a0a7890 */ /* 0x000fe2000fffe0ff */
[----:B------:R-:W-:-:S08]  /*4ee0*/  UMOV UR20, UR19 ;  /* 0x0000001300147c82 */ /* 0x000fd00008000000 */
[----:B------:R4:W-:Y:S01]  /*4ef0*/  UTCBAR.2CTA.MULTICAST [UR10], URZ, UR12 ;  /* 0x000000ff0a0073e9 */ /* 0x0009e2000820080c */
[----:B------:R-:W-:Y:S02]  /*4f00*/  NOP ;  /* 0x0000000000007918 */ /* 0x000fe40000000000 */
.L_x_100:
[----:B------:R-:W-:Y:S01]  /*4f10*/  UIADD3 UR22, UPT, UPT, UR22, 0x1, URZ ;  /* 0x0000000116167890 */ /* 0x000fe2000fffe0ff */
[----:B------:R-:W-:-:S03]  /*4f20*/  ISETP.NE.AND P0, PT, R8, 0x2, PT ;  /* 0x000000020800780c */ /* 0x000fc60003f05270 */
[----:B------:R-:W-:Y:S01]  /*4f30*/  UISETP.NE.AND UP0, UPT, UR22, 0x4, UPT ;  /* 0x000000041600788c */ /* 0x000fe2000bf05270 */
[----:B-12---:R-:W-:Y:S02]  /*4f40*/  SEL R0, RZ, 0x1, P0 ;  /* 0x00000001ff007807 */ /* 0x006fe40000000000 */
[----:B------:R-:W-:Y:S01]  /*4f50*/  SEL R8, R8, RZ, P0 ;  /* 0x000000ff08087207 */ /* 0x000fe20000000000 */
[----:B------:R-:W-:Y:S01]  /*4f60*/  USEL UR6, URZ, 0x1, UP0 ;  /* 0x00000001ff067887 */ /* 0x000fe20008000000 */
[----:B------:R-:W-:Y:S01]  /*4f70*/  LOP3.LUT R3, R3, R0, RZ, 0x3c, !PT ;  /* 0x0000000003037212 */ /* 0x000fe200078e3cff */
[----:B------:R-:W-:-:S04]  /*4f80*/  USEL UR22, UR22, URZ, UP0 ;  /* 0x000000ff16167287 */ /* 0x000fc80008000000 */
[----:B------:R-:W-:Y:S01]  /*4f90*/  LOP3.LUT R9, R9, UR6, RZ, 0x3c, !PT ;  /* 0x0000000609097c12 */ /* 0x000fe2000f8e3cff */
[----:B------:R-:W-:Y:S07]  /*4fa0*/  @P1 BRA `(.L_x_106) ;  /* 0xfffffff800b01947 */ /* 0x000fee000383ffff */
[----:B------:R-:W1:Y:S01]  /*4fb0*/  S2UR UR6, SR_CgaCtaId ;  /* 0x00000000000679c3 */ /* 0x000e620000008800 */
[----:B------:R-:W-:Y:S01]  /*4fc0*/  ELECT P0, URZ, PT ;  /* 0x0000000000ff782f */ /* 0x000fe20003800000 */
[----:B------:R-:W-:Y:S01]  /*4fd0*/  HFMA2 R0, -RZ, RZ, 0, 5.9604644775390625e-08 ;  /* 0x00000001ff007431 */ /* 0x000fe200000001ff */
[----:B------:R-:W-:-:S05]  /*4fe0*/  UMOV UR7, 0x40 ;  /* 0x0000004000077882 */ /* 0x000fca0000000000 */
[----:B------:R-:W-:Y:S01]  /*4ff0*/  UVIRTCOUNT.DEALLOC.SMPOOL 0x80 ;  /* 0x000000800000784c */ /* 0x000fe20000000000 */
[----:B------:R-:W-:Y:S02]  /*5000*/  UISETP.NE.AND UP0, UPT, UR5, URZ, UPT ;  /* 0x000000ff0500728c */ /* 0x000fe4000bf05270 */
[----:B-1----:R-:W-:-:S09]  /*5010*/  ULEA UR6, UR6, UR7, 0x18 ;  /* 0x0000000706067291 */ /* 0x002fd2000f8ec0ff */
[----:B------:R1:W-:Y:S01]  /*5020*/  @P0 STS.U8 [UR6+0x1c], R0 ;  /* 0x00001c00ff000988 */ /* 0x0003e20008000006 */
[----:B------:R-:W-:Y:S05]  /*5030*/  BRA.U UP0, `(.L_x_107) ;  /* 0x0000000100a07547 */ /* 0x000fea000b800000 */
[----:B------:R-:W-:Y:S01]  /*5040*/  UIADD3 UR5, UPT, UPT, UR8, 0x2b0, URZ ;  /* 0x000002b008057890 */ /* 0x000fe2000fffe0ff */
[----:B------:R-:W-:-:S03]  /*5050*/  SHF.L.U32 R3, R9, 0x1f, RZ ;  /* 0x0000001f09037819 */ /* 0x000fc600000006ff */
[----:B------:R-:W-:-:S09]  /*5060*/  ULEA UR7, UR22, UR5, 0x3 ;  /* 0x0000000516077291 */ /* 0x000fd2000f8e18ff */
[----:B------:R-:W2:Y:S02]  /*5070*/  SYNCS.PHASECHK.TRANS64.TRYWAIT P0, [UR7], R3 ;  /* 0x00000003ff0075a7 */ /* 0x000ea40008001107 */
[----:B--2---:R-:W-:Y:S05]  /*5080*/  @!P0 BRA `(.L_x_108) ;  /* 0x0000004800fc8947 */ /* 0x004fea0003800000 */
.L_x_250:
[----:B------:R-:W-:-:S04]  /*5090*/  UIADD3 UR9, UPT, UPT, UR22, 0x1, URZ ;  /* 0x0000000116097890 */ /* 0x000fc8000fffe0ff */
[----:B------:R-:W-:-:S04]  /*50a0*/  UISETP.NE.AND UP1, UPT, UR9, 0x4, UPT ;  /* 0x000000040900788c */ /* 0x000fc8000bf25270 */
[----:B----4-:R-:W-:Y:S02]  /*50b0*/  USEL UR10, URZ, 0x1, UP1 ;  /* 0x00000001ff0a7887 */ /* 0x010fe40008800000 */
[----:B------:R-:W-:-:S04]  /*50c0*/  USEL UR9, UR9, URZ, UP1 ;  /* 0x000000ff09097287 */ /* 0x000fc80008800000 */
[----:B------:R-:W-:Y:S01]  /*50d0*/  ULEA UR7, UR9, UR5, 0x3 ;  /* 0x0000000509077291 */ /* 0x000fe2000f8e18ff */
[----:B------:R-:W-:-:S04]  /*50e0*/  LOP3.LUT R2, R9, UR10, RZ, 0x3c, !PT ;  /* 0x0000000a09027c12 */ /* 0x000fc8000f8e3cff */
[----:B-1----:R-:W-:-:S04]  /*50f0*/  SHF.L.U32 R3, R2, 0x1f, RZ ;  /* 0x0000001f02037819 */ /* 0x002fc800000006ff */
[----:B------:R-:W1:Y:S02]  /*5100*/  SYNCS.PHASECHK.TRANS64.TRYWAIT P0, [UR7], R3 ;  /* 0x00000003ff0075a7 */ /* 0x000e640008001107 */
[----:B-1----:R-:W-:Y:S05]  /*5110*/  @!P0 BRA `(.L_x_109) ;  /* 0x0000004800f08947 */ /* 0x002fea0003800000 */
.L_x_252:
        /* <DEDUP_REMOVED lines=9> */
.L_x_254:
[----:B------:R-:W-:-:S04]  /*51b0*/  UIADD3 UR9, UPT, UPT, UR9, 0x1, URZ ;  /* 0x0000000109097890 */ /* 0x000fc8000fffe0ff */
[----:B------:R-:W-:-:S04]  /*51c0*/  UISETP.NE.AND UP1, UPT, UR9, 0x4, UPT ;  /* 0x000000040900788c */ /* 0x000fc8000bf25270 */
[----:B------:R-:W-:Y:S02]  /*51d0*/  USEL UR7, URZ, 0x1, UP1 ;  /* 0x00000001ff077887 */ /* 0x000fe40008800000 */
[----:B------:R-:W-:-:S04]  /*51e0*/  USEL UR9, UR9, URZ, UP1 ;  /* 0x000000ff09097287 */ /* 0x000fc80008800000 */
[----:B------:R-:W-:Y:S01]  /*51f0*/  ULEA UR9, UR9, UR5, 0x3 ;  /* 0x0000000509097291 */ /* 0x000fe2000f8e18ff */
[----:B-1----:R-:W-:-:S04]  /*5200*/  LOP3.LUT R3, R2, UR7, RZ, 0x3c, !PT ;  /* 0x0000000702037c12 */ /* 0x002fc8000f8e3cff */
[----:B------:R-:W-:Y:S01]  /*5210*/  SHF.L.U32 R3, R3, 0x1f, RZ ;  /* 0x0000001f03037819 */ /* 0x000fe200000006ff */
[----:B------:R-:W-:-:S04]  /*5220*/  IMAD.U32 R0, RZ, RZ, UR9 ;  /* 0x00000009ff007e24 */ /* 0x000fc8000f8e00ff */
[----:B------:R1:W2:Y:S03]  /*5230*/  SYNCS.PHASECHK.TRANS64.TRYWAIT P0, [R0+URZ], R3 ;  /* 0x00000003000075a7 */ /* 0x0002a600080011ff */
[----:B--2---:R-:W-:Y:S05]  /*5240*/  @!P0 NANOSLEEP.SYNCS 0x989680 ;  /* 0x009896800000895d */ /* 0x004fea0003900000 */
[----:B------:R-:W2:Y:S02]  /*5250*/  @!P0 SYNCS.PHASECHK.TRANS64 P0, [R0+URZ], R3 ;  /* 0x00000003000085a7 */ /* 0x000ea400080010ff */
[----:B--2---:R-:W-:Y:S05]  /*5260*/  @P0 BRA `(.L_x_111) ;  /* 0x0000000000200947 */ /* 0x004fea0003800000 */
.L_x_112:
[----:B--2---:R2:W4:Y:S02]  /*5270*/  SYNCS.PHASECHK.TRANS64.TRYWAIT P0, [R0+URZ], R3 ;  /* 0x00000003000075a7 */ /* 0x00452400080011ff */
[----:B----4-:R-:W-:Y:S05]  /*5280*/  @!P0 NANOSLEEP.SYNCS 0x989680 ;  /* 0x009896800000895d */ /* 0x010fea0003900000 */
[----:B------:R-:W4:Y:S02]  /*5290*/  @!P0 SYNCS.PHASECHK.TRANS64 P0, [R0+URZ], R3 ;  /* 0x00000003000085a7 */ /* 0x000f2400080010ff */
[----:B----4-:R-:W-:Y:S05]  /*52a0*/  @!P0 BRA `(.L_x_112) ;  /* 0xfffffffc00f08947 */ /* 0x010fea000383ffff */
[----:B------:R-:W-:Y:S05]  /*52b0*/  BRA `(.L_x_111) ;  /* 0x00000000000c7947 */ /* 0x000fea0003800000 */
.L_x_107:
[----:B------:R-:W-:-:S04]  /*52c0*/  UIADD3 UR5, UPT, UPT, UR8, 0x2f0, URZ ;  /* 0x000002f008057890 */ /* 0x000fc8000fffe0ff */
[----:B------:R-:W-:-:S09]  /*52d0*/  UPRMT UR5, UR4, 0x654, UR5 ;  /* 0x0000065404057896 */ /* 0x000fd20008000005 */
[----:B------:R-:W-:Y:S03]  /*52e0*/  SYNCS.ARRIVE.TRANS64.RED.A1T0 RZ, [UR5], RZ ;  /* 0x000000ffffff79a7 */ /* 0x000fe60008100405 */
.L_x_111:
[----:B-12---:R-:W-:Y:S01]  /*52f0*/  SHF.L.U32 R3, RZ, 0x1f, RZ ;  /* 0x0000001fff037819 */ /* 0x006fe200000006ff */
[----:B------:R-:W-:Y:S01]  /*5300*/  UIADD3 UR5, UPT, UPT, UR8, 0x2f0, URZ ;  /* 0x000002f008057890 */ /* 0x000fe2000fffe0ff */
[----:B------:R-:W-:Y:S02]  /*5310*/  PLOP3.LUT P0, PT, PT, PT, UP0, 0x80, 0x8 ;  /* 0x000000000008781c */ /* 0x000fe40003f0f008 */
[----:B------:R-:W1:Y:S02]  /*5320*/  SYNCS.PHASECHK.TRANS64.TRYWAIT P1, [UR8+0x2f0], R3 ;  /* 0x0002f003ff0075a7 */ /* 0x000e640008021108 */
[----:B-1----:R-:W-:Y:S09]  /*5330*/  @!P1 BRA `(.L_x_113) ;  /* 0x0000004800989947 */ /* 0x002ff20003800000 */
.L_x_256:
[----:B------:R-:W-:Y:S01]  /*5340*/  @!UP0 UPRMT UR5, UR4, 0x654, UR5 ;  /* 0x0000065404058896 */ /* 0x000fe20008000005 */
[----:B------:R-:W-:Y:S02]  /*5350*/  UMOV UR8, 0xffff ;  /* 0x0000ffff00087882 */ /* 0x000fe40000000000 */
[----:B------:R-:W-:-:S06]  /*5360*/  UMOV UR4, 0x1 ;  /* 0x0000000100047882 */ /* 0x000fcc0000000000 */
[----:B------:R-:W-:Y:S01]  /*5370*/  @!P0 SYNCS.ARRIVE.TRANS64.RED.A1T0 RZ, [UR5], RZ ;  /* 0x000000ffffff89a7 */ /* 0x000fe20008100405 */
[----:B------:R-:W-:Y:S01]  /*5380*/  NOP ;  /* 0x0000000000007918 */ /* 0x000fe20000000000 */
[----:B-1----:R-:W1:Y:S01]  /*5390*/  LDS R0, [UR6+0x14] ;  /* 0x00001406ff007984 */ /* 0x002e620008000800 */
[----:B------:R-:W-:-:S04]  /*53a0*/  ULOP3.LUT UR5, UR24, 0xffff, URZ, 0xc0, !UPT ;  /* 0x0000ffff18057892 */ /* 0x000fc8000f8ec0ff */
[----:B------:R-:W-:-:S04]  /*53b0*/  USHF.R.U32.HI UR5, URZ, 0x5, UR5 ;  /* 0x00000005ff057899 */ /* 0x000fc80008011605 */
[----:B------:R-:W-:Y:S02]  /*53c0*/  USHF.L.U32 UR8, UR8, UR5, URZ ;  /* 0x0000000508087299 */ /* 0x000fe400080006ff */
[----:B------:R-:W-:-:S04]  /*53d0*/  USHF.L.U32 UR4, UR4, UR5, URZ ;  /* 0x0000000504047299 */ /* 0x000fc800080006ff */
[----:B-1----:R-:W-:-:S04]  /*53e0*/  LOP3.LUT R0, R0, UR8, RZ, 0xc0, !PT ;  /* 0x0000000800007c12 */ /* 0x002fc8000f8ec0ff */
[----:B------:R-:W-:-:S13]  /*53f0*/  ISETP.NE.AND P0, PT, R0, UR8, PT ;  /* 0x0000000800007c0c */ /* 0x000fda000bf05270 */
[----:B------:R-:W-:Y:S05]  /*5400*/  @P0 BRA `(.L_x_114) ;  /* 0x0000000000580947 */ /* 0x000fea0003800000 */
[----:B------:R-:W1:Y:S02]  /*5410*/  LDS R0, [UR6+0x18] ;  /* 0x00001806ff007984 */ /* 0x000e640008000800 */
[----:B-1----:R-:W-:-:S04]  /*5420*/  LOP3.LUT R0, R0, UR4, RZ, 0xc0, !PT ;  /* 0x0000000400007c12 */ /* 0x002fc8000f8ec0ff */
[----:B------:R-:W-:-:S13]  /*5430*/  ISETP.NE.AND P0, PT, R0, UR4, PT ;  /* 0x0000000400007c0c */ /* 0x000fda000bf05270 */
[----:B------:R-:W-:Y:S05]  /*5440*/  @P0 BRA `(.L_x_115) ;  /* 0x00000000003c0947 */ /* 0x000fea0003800000 */
[----:B------:R-:W1:Y:S01]  /*5450*/  S2R R2, SR_LANEID ;  /* 0x0000000000027919 */ /* 0x000e620000000000 */
[----:B------:R-:W-:Y:S01]  /*5460*/  ULOP3.LUT UR8, URZ, UR8, URZ, 0x33, !UPT ;  /* 0x00000008ff087292 */ /* 0x000fe2000f8e33ff */
[----:B------:R-:W-:Y:S01]  /*5470*/  LOP3.LUT R4, RZ, UR4, RZ, 0x33, !PT ;  /* 0x00000004ff047c12 */ /* 0x000fe2000f8e33ff */
[----:B------:R-:W-:Y:S02]  /*5480*/  VOTEU.ANY UR7, UPT, PT ;  /* 0x0000000000077886 */ /* 0x000fe400038e0100 */
[----:B------:R-:W-:Y:S01]  /*5490*/  UFLO.U32 UR7, UR7 ;  /* 0x00000007000772bd */ /* 0x000fe200080e0000 */
[----:B------:R-:W2:Y:S01]  /*54a0*/  REDUX UR4, R4 ;  /* 0x00000000040473c4 */ /* 0x000ea20000000000 */
[----:B------:R-:W-:-:S06]  /*54b0*/  IMAD.U32 R0, RZ, RZ, UR8 ;  /* 0x00000008ff007e24 */ /* 0x000fcc000f8e00ff */
[----:B------:R1:W-:Y:S01]  /*54c0*/  UTCATOMSWS.AND URZ, UR8 ;  /* 0x0000000800ff79e3 */ /* 0x0003e20008000000 */
[----:B------:R-:W3:Y:S01]  /*54d0*/  REDUX UR5, R0 ;  /* 0x00000000000573c4 */ /* 0x000ee20000000000 */
[----:B-1----:R-:W-:Y:S01]  /*54e0*/  ISETP.EQ.U32.AND P0, PT, R2, UR7, PT ;  /* 0x0000000702007c0c */ /* 0x002fe2000bf02070 */
[----:B--2---:R-:W-:Y:S01]  /*54f0*/  IMAD.U32 R2, RZ, RZ, UR4 ;  /* 0x00000004ff027e24 */ /* 0x004fe2000f8e00ff */
[----:B---3--:R-:W-:-:S11]  /*5500*/  MOV R3, UR5 ;  /* 0x0000000500037c02 */ /* 0x008fd60008000f00 */
[----:B------:R1:W-:Y:S04]  /*5510*/  @P0 ATOMS.AND RZ, [UR6+0x14], R3 ;  /* 0x00001403ffff098c */ /* 0x0003e8000a800006 */
[----:B------:R1:W-:Y:S01]  /*5520*/  @P0 ATOMS.AND RZ, [UR6+0x18], R2 ;  /* 0x00001802ffff098c */ /* 0x0003e2000a800006 */
[----:B------:R-:W-:Y:S05]  /*5530*/  BRA `(.L_x_116) ;  /* 0x0000000000147947 */ /* 0x000fea0003800000 */
.L_x_115:
[----:B------:R-:W-:Y:S02]  /*5540*/  MOV R2, 0x5560 ;  /* 0x0000556000027802 */ /* 0x000fe40000000f00 */
[----:B---345:R-:W-:Y:S05]  /*5550*/  CALL.REL.NOINC `($__internal_0_$__cuda_sm10x_tcgen05_guardrail_trap_col_being_dealloced_not_returned_by_alloc) ;  /* 0x0000004c00047944 */ /* 0x038fea0003c00000 */
[----:B------:R-:W-:Y:S05]  /*5560*/  BRA `(.L_x_116) ;  /* 0x0000000000087947 */ /* 0x000fea0003800000 */
.L_x_114:
[----:B------:R-:W-:Y:S02]  /*5570*/  MOV R2, 0x5590 ;  /* 0x0000559000027802 */ /* 0x000fe40000000f00 */
[----:B---345:R-:W-:Y:S05]  /*5580*/  CALL.REL.NOINC `($__internal_2_$__cuda_sm10x_tcgen05_guardrail_trap_unallocated_columns_being_dealloced) ;  /* 0x0000004c00107944 */ /* 0x038fea0003c00000 */
.L_x_116:
[----:B------:R-:W-:Y:S01]  /*5590*/  NOP ;  /* 0x0000000000007918 */ /* 0x000fe20000000000 */
[----:B----4-:R-:W-:Y:S05]  /*55a0*/  EXIT ;  /* 0x000000000000794d */ /* 0x010fea0003800000 */
.L_x_87:
[----:B------:R-:W-:-:S09]  /*55b0*/  UISETP.NE.OR UP5, UPT, UR10, 0x3, !UP5 ;  /* 0x000000030a00788c */ /* 0x000fd2000efa5670 */
[----:B------:R-:W-:Y:S05]  /*55c0*/  BRA.U UP5, `(.L_x_117) ;  /* 0x0000000d05e87547 */ /* 0x000fea000b800000 */
[----:B------:R-:W1:Y:S01]  /*55d0*/  LDC R0, c[0x0][0xb30] ;  /* 0x0002cc00ff007b82 */ /* 0x000e620000000800 */
[----:B------:R-:W2:Y:S01]  /*55e0*/  LDCU.64 UR8, c[0x0][0x888] ;  /* 0x00011100ff0877ac */ /* 0x000ea20008000a00 */
[----:B------:R-:W-:Y:S02]  /*55f0*/  HFMA2 R25, -RZ, RZ, 0, 0 ;  /* 0x00000000ff197431 */ /* 0x000fe400000001ff */
[----:B------:R-:W-:Y:S01]  /*5600*/  IMAD.MOV.U32 R34, RZ, RZ, 0x1 ;  /* 0x00000001ff227424 */ /* 0x000fe200078e00ff */
[----:B------:R-:W-:Y:S01]  /*5610*/  MOV R23, 0x1000 ;  /* 0x0000100000177802 */ /* 0x000fe20000000f00 */
[----:B------:R-:W3:Y:S01]  /*5620*/  LDCU.64 UR4, c[0x0][0x890] ;  /* 0x00011200ff0477ac */ /* 0x000ee20008000a00 */
[----:B------:R-:W-:Y:S01]  /*5630*/  IMAD.MOV.U32 R27, RZ, RZ, RZ ;  /* 0x000000ffff1b7224 */ /* 0x000fe200078e00ff */
[----:B------:R-:W4:Y:S01]  /*5640*/  LDC R19, c[0x0][0x370] ;  /* 0x0000dc00ff137b82 */ /* 0x000f220000000800 */
[----:B------:R-:W-:Y:S01]  /*5650*/  UMOV UR7, 0x400 ;  /* 0x0000040000077882 */ /* 0x000fe20000000000 */
[----:B------:R-:W-:-:S02]  /*5660*/  UPLOP3.LUT UP1, UPT, UPT, UPT, UPT, 0x40, 0x4 ;  /* 0x000000000004789c */ /* 0x000fc40003f2e870 */
[----:B------:R-:W-:Y:S01]  /*5670*/  ULEA UR7, UR37, UR7, 0x18 ;  /* 0x0000000725077291 */ /* 0x000fe2000f8ec0ff */
[----:B------:R-:W-:-:S03]  /*5680*/  UMOV UR13, URZ ;  /* 0x000000ff000d7c82 */ /* 0x000fc60008000000 */
[----:B------:R-:W4:Y:S01]  /*5690*/  LDC R2, c[0x0][0xb0c] ;  /* 0x0002c300ff027b82 */ /* 0x000f220000000800 */
[----:B--2---:R-:W-:Y:S02]  /*56a0*/  UISETP.NE.U32.AND UP4, UPT, UR8, URZ, UPT ;  /* 0x000000ff0800728c */ /* 0x004fe4000bf85070 */
[----:B---3--:R-:W-:-:S05]  /*56b0*/  UISETP.NE.U32.AND UP5, UPT, UR4, URZ, UPT ;  /* 0x000000ff0400728c */ /* 0x008fca000bfa5070 */
[----:B------:R-:W2:Y:S01]  /*56c0*/  LDC R18, c[0x0][0xb20] ;  /* 0x0002c800ff127b82 */ /* 0x000ea20000000800 */
[----:B-1----:R-:W-:Y:S01]  /*56d0*/  ISETP.NE.AND P1, PT, R0, 0x1, PT ;  /* 0x000000010000780c */ /* 0x002fe20003f25270 */
[----:B------:R-:W-:Y:S02]  /*56e0*/  UISETP.NE.AND.EX UP4, UPT, UR9, URZ, UPT, UP4 ;  /* 0x000000ff0900728c */ /* 0x000fe4000bf85340 */
[----:B------:R-:W-:-:S04]  /*56f0*/  UISETP.NE.AND.EX UP5, UPT, UR5, URZ, UPT, UP5 ;  /* 0x000000ff0500728c */ /* 0x000fc8000bfa5350 */
[----:B-----5:R-:W1:Y:S08]  /*5700*/  LDC.64 R32, c[0x0][0x348] ;  /* 0x0000d200ff207b82 */ /* 0x020e700000000a00 */
[----:B------:R-:W3:Y:S08]  /*5710*/  LDC.64 R16, c[0x0][0xb10] ;  /* 0x0002c400ff107b82 */ /* 0x000ef00000000a00 */
[----:B------:R-:W1:Y:S08]  /*5720*/  LDC.64 R6, c[0x0][0xb18] ;  /* 0x0002c600ff067b82 */ /* 0x000e700000000a00 */
[----:B------:R-:W1:Y:S08]  /*5730*/  LDC.64 R4, c[0x0][0xb28] ;  /* 0x0002ca00ff047b82 */ /* 0x000e700000000a00 */
[----:B--2-4-:R-:W1:Y:S02]  /*5740*/  LDC R22, c[0x0][0x374] ;  /* 0x0000dd00ff167b82 */ /* 0x014e640000000800 */
.L_x_126:
[----:B------:R-:W-:Y:S02]  /*5750*/  LEA R0, R27, UR7, 0x3 ;  /* 0x000000071b007c11 */ /* 0x000fe4000f8e18ff */
[----:B------:R-:W-:Y:S02]  /*5760*/  SHF.L.U32 R3, R25, 0x1f, RZ ;  /* 0x0000001f19037819 */ /* 0x000fe400000006ff */
[----:B------:R-:W-:Y:S02]  /*5770*/  LEA R28, R27, UR7, 0x4 ;  /* 0x000000071b1c7c11 */ /* 0x000fe4000f8e20ff */
[----:B--2---:R-:W2:Y:S02]  /*5780*/  SYNCS.PHASECHK.TRANS64.TRYWAIT P0, [R0+URZ+0x270], R3 ;  /* 0x00027003000075a7 */ /* 0x004ea400080011ff */
[----:B--2---:R-:W-:Y:S05]  /*5790*/  @!P0 BRA `(.L_x_118) ;  /* 0x0000004400988947 */ /* 0x004fea0003800000 */
.L_x_257:
[----:B------:R-:W-:Y:S01]  /*57a0*/  ISETP.GE.AND P0, PT, R26, 0x1, PT ;  /* 0x000000011a00780c */ /* 0x000fe20003f06270 */
[----:B------:R-:W4:Y:S01]  /*57b0*/  LDS.128 R28, [R28+0x300] ;  /* 0x000300001c1c7984 */ /* 0x000f220000000c00 */
[----:B--2---:R-:W-:Y:S01]  /*57c0*/  VIADD R0, R0, 0x280 ;  /* 0x0000028000007836 */ /* 0x004fe20000000000 */
[----:B------:R-:W-:Y:S01]  /*57d0*/  @!PT LDS RZ, [RZ] ;  /* 0x00000000fffff984 */ /* 0x000fe20000000800 */
[----:B------:R-:W-:Y:S01]  /*57e0*/  @!PT LDS RZ, [RZ] ;  /* 0x00000000fffff984 */ /* 0x000fe20000000800 */
[----:B------:R-:W-:Y:S01]  /*57f0*/  @!PT LDS RZ, [RZ] ;  /* 0x00000000fffff984 */ /* 0x000fe20000000800 */
[----:B------:R-:W-:Y:S01]  /*5800*/  @!PT LDS RZ, [RZ] ;  /* 0x00000000fffff984 */ /* 0x000fe20000000800 */
[----:B------:R2:W-:Y:S06]  /*5810*/  MEMBAR.ALL.CTA ;  /* 0x0000000000007992 */ /* 0x0005ec0000008000 */
[----:B--2---:R-:W2:Y:S01]  /*5820*/  FENCE.VIEW.ASYNC.S ;  /* 0x00000000000073c6 */ /* 0x004ea20000000000 */
[----:B------:R-:W-:Y:S04]  /*5830*/  PRMT R0, RZ, 0x654, R0 ;  /* 0x00000654ff007816 */ /* 0x000fe80000000000 */
[----:B--2---:R2:W-:Y:S01]  /*5840*/  SYNCS.ARRIVE.TRANS64.RED.A1T0 RZ, [R0+URZ], RZ ;  /* 0x000000ff00ff79a7 */ /* 0x0045e200081004ff */
[----:B----4-:R-:W-:Y:S11]  /*5850*/  LOP3.LUT P3, RZ, R30, 0x1, RZ, 0xc0, !PT ;  /* 0x000000011eff7812 */ /* 0x010ff6000786c0ff */
[----:B------:R-:W-:Y:S02]  /*5860*/  @!UPT UIADD3 URZ, UPT, UPT, URZ, URZ, URZ ;  /* 0x000000fffffff290 */ /* 0x000fe4000fffe0ff */
[----:B------:R-:W-:Y:S02]  /*5870*/  @P3 MOV R13, R28 ;  /* 0x0000001c000d3202 */ /* 0x000fe40000000f00 */
[----:B------:R-:W-:Y:S01]  /*5880*/  @P3 LOP3.LUT R8, R29, 0xffff, RZ, 0xc0, !PT ;  /* 0x0000ffff1d083812 */ /* 0x000fe200078ec0ff */
[----:B--2---:R-:W-:Y:S06]  /*5890*/  @!P0 BRA `(.L_x_119) ;  /* 0x0000000000a48947 */ /* 0x004fec0003800000 */
[----:B-1----:R-:W-:Y:S01]  /*58a0*/  IMAD.HI.U32 R37, R22, R7, RZ ;  /* 0x0000000716257227 */ /* 0x002fe200078e00ff */
[----:B------:R-:W-:Y:S02]  /*58b0*/  ISETP.NE.AND P0, PT, R6, 0x1, PT ;  /* 0x000000010600780c */ /* 0x000fe40003f05270 */
[----:B------:R-:W-:Y:S01]  /*58c0*/  ISETP.NE.AND P2, PT, R26, 0x1, PT ;  /* 0x000000011a00780c */ /* 0x000fe20003f45270 */
[----:B---3--:R-:W-:Y:S01]  /*58d0*/  IMAD.HI.U32 R36, R19, R16, RZ ;  /* 0x0000001013247227 */ /* 0x008fe200078e00ff */
[----:B------:R-:W-:Y:S02]  /*58e0*/  SHF.R.U32.HI R37, RZ, R18, R37 ;  /* 0x00000012ff257219 */ /* 0x000fe40000011625 */
[----:B------:R-:W-:Y:S01]  /*58f0*/  ISETP.NE.AND P4, PT, R2, 0x1, PT ;  /* 0x000000010200780c */ /* 0x000fe20003f85270 */
[----:B------:R-:W-:Y:S01]  /*5900*/  IMAD.HI.U32 R38, R13, R16, RZ ;  /* 0x000000100d267227 */ /* 0x000fe200078e00ff */
[----:B------:R-:W-:Y:S02]  /*5910*/  SHF.R.U32.HI R36, RZ, R17, R36 ;  /* 0x00000011ff247219 */ /* 0x000fe40000011624 */
[----:B------:R-:W-:Y:S01]  /*5920*/  SEL R3, R22, R37, !P0 ;  /* 0x0000002516037207 */ /* 0x000fe20004000000 */
[C---:B------:R-:W-:Y:S01]  /*5930*/  IMAD.HI.U32 R37, R8.reuse, R7, RZ ;  /* 0x0000000708257227 */ /* 0x040fe200078e00ff */
[----:B------:R-:W-:Y:S02]  /*5940*/  SEL R11, R19, R36, !P4 ;  /* 0x00000024130b7207 */ /* 0x000fe40006000000 */
[----:B------:R-:W-:Y:S01]  /*5950*/  SHF.R.U32.HI R38, RZ, R17, R38 ;  /* 0x00000011ff267219 */ /* 0x000fe20000011626 */
[----:B------:R-:W-:Y:S01]  /*5960*/  IMAD.HI.U32 R40, R3, R4, RZ ;  /* 0x0000000403287227 */ /* 0x000fe200078e00ff */
[----:B------:R-:W-:Y:S03]  /*5970*/  SHF.R.U32.HI R37, RZ, R18, R37 ;  /* 0x00000012ff257219 */ /* 0x000fe60000011625 */
[----:B------:R-:W-:Y:S01]  /*5980*/  IMAD.HI.U32 R36, R11, R4, RZ ;  /* 0x000000040b247227 */ /* 0x000fe200078e00ff */
[----:B------:R-:W-:Y:S02]  /*5990*/  @P2 SHF.R.U32.HI R3, RZ, R5, R40 ;  /* 0x00000005ff032219 */ /* 0x000fe40000011628 */
[----:B------:R-:W-:Y:S02]  /*59a0*/  SEL R9, R8, R37, !P0 ;  /* 0x0000002508097207 */ /* 0x000fe40004000000 */
[----:B------:R-:W-:Y:S01]  /*59b0*/  @P2 SHF.R.U32.HI R11, RZ, R5, R36 ;  /* 0x00000005ff0b2219 */ /* 0x000fe20000011624 */
[C---:B------:R-:W-:Y:S01]  /*59c0*/  IMAD R10, R26.reuse, R3, RZ ;  /* 0x000000031a0a7224 */ /* 0x040fe200078e02ff */
[----:B------:R-:W-:Y:S01]  /*59d0*/  SEL R3, R13, R38, !P4 ;  /* 0x000000260d037207 */ /* 0x000fe20006000000 */
[C---:B------:R-:W-:Y:S03]  /*59e0*/  IMAD.HI.U32 R14, R9.reuse, R4, RZ ;  /* 0x00000004090e7227 */ /* 0x040fe600078e00ff */
[----:B------:R-:W-:Y:S01]  /*59f0*/  ISETP.GE.AND P0, PT, R9, R10, PT ;  /* 0x0000000a0900720c */ /* 0x000fe20003f06270 */
[C---:B------:R-:W-:Y:S01]  /*5a00*/  IMAD R12, R26.reuse, R11, RZ ;  /* 0x0000000b1a0c7224 */ /* 0x040fe200078e02ff */
[-C--:B------:R-:W-:Y:S04]  /*5a10*/  SHF.R.U32.HI R14, RZ, R5.reuse, R14 ;  /* 0x00000005ff0e7219 */ /* 0x080fe8000001160e */
[----:B------:R-:W-:Y:S02]  /*5a20*/  ISETP.GE.OR P0, PT, R3, R12, P0 ;  /* 0x0000000c0300720c */ /* 0x000fe40000706670 */
[----:B------:R-:W-:Y:S05]  /*5a30*/  SEL R15, R9, R14, !P2 ;  /* 0x0000000e090f7207 */ /* 0x000fea0005000000 */
[----:B------:R-:W-:Y:S04]  /*5a40*/  IMAD.MOV R14, RZ, RZ, -R15 ;  /* 0x000000ffff0e7224 */ /* 0x000fe800078e0a0f */
[----:B------:R-:W-:Y:S02]  /*5a50*/  IMAD R14, R26, R14, R9 ;  /* 0x0000000e1a0e7224 */ /* 0x000fe400078e0209 */
[C---:B------:R-:W-:Y:S05]  /*5a60*/  @!P0 IMAD.HI.U32 R10, R3.reuse, R4, RZ ;  /* 0x00000004030a8227 */ /* 0x040fea00078e00ff */
[----:B------:R-:W-:Y:S04]  /*5a70*/  @!P0 SHF.R.U32.HI R10, RZ, R5, R10 ;  /* 0x00000005ff0a8219 */ /* 0x000fe8000001160a */
[----:B------:R-:W-:Y:S01]  /*5a80*/  @!P0 SEL R0, R3, R10, !P2 ;  /* 0x0000000a03008207 */ /* 0x000fe20005000000 */
[----:B------:R-:W-:Y:S03]  /*5a90*/  IMAD.MOV R10, RZ, RZ, -R3 ;  /* 0x000000ffff0a7224 */ /* 0x000fe600078e0a03 */
[----:B------:R-:W-:Y:S01]  /*5aa0*/  @!P0 IADD3 R15, PT, PT, R15, -R0, RZ ;  /* 0x800000000f0f8210 */ /* 0x000fe20007ffe0ff */
[----:B------:R-:W-:Y:S01]  /*5ab0*/  @!P0 IMAD R0, R11, R14, R0 ;  /* 0x0000000e0b008224 */ /* 0x000fe200078e0200 */
[----:B------:R-:W-:Y:S01]  /*5ac0*/  IADD3 R11, PT, PT, -R9, RZ, RZ ;  /* 0x000000ff090b7210 */ /* 0x000fe20007ffe1ff */
[----:B------:R-:W-:Y:S02]  /*5ad0*/  IMAD R13, R2, R10, R13 ;  /* 0x0000000a020d7224 */ /* 0x000fe400078e020d */
[----:B------:R-:W-:Y:S02]  /*5ae0*/  @!P0 IMAD R9, R15, R26, R3 ;  /* 0x0000001a0f098224 */ /* 0x000fe400078e0203 */
[----:B------:R-:W-:Y:S02]  /*5af0*/  @!P0 IMAD.MOV.U32 R3, RZ, RZ, R0 ;  /* 0x000000ffff038224 */ /* 0x000fe400078e0000 */
[----:B------:R-:W-:Y:S02]  /*5b00*/  IMAD R8, R6, R11, R8 ;  /* 0x0000000b06087224 */ /* 0x000fe400078e0208 */
[----:B------:R-:W-:Y:S02]  /*5b10*/  IMAD R13, R3, R2, R13 ;  /* 0x00000002030d7224 */ /* 0x000fe400078e020d */
[----:B------:R-:W-:Y:S02]  /*5b20*/  IMAD R8, R9, R6, R8 ;  /* 0x0000000609087224 */ /* 0x000fe400078e0208 */
.L_x_119:
[----:B------:R-:W-:Y:S05]  /*5b30*/  BRA.U UP1, `(.L_x_120) ;  /* 0x0000000101107547 */ /* 0x000fea000b800000 */
[----:B------:R-:W-:Y:S04]  /*5b40*/  MOV R0, UR6 ;  /* 0x0000000600007c02 */ /* 0x000fe80008000f00 */
[----:B------:R-:W-:Y:S04]  /*5b50*/  SHF.L.U32 R3, R0, 0x1f, RZ ;  /* 0x0000001f00037819 */ /* 0x000fe800000006ff */
[----:B------:R-:W2:Y:S02]  /*5b60*/  SYNCS.PHASECHK.TRANS64.TRYWAIT P0, [UR7+0x268], R3 ;  /* 0x00026803ff0075a7 */ /* 0x000ea40008001107 */
[----:B--2---:R-:W-:Y:S05]  /*5b70*/  @!P0 BRA `(.L_x_121) ;  /* 0x0000004000b48947 */ /* 0x004fea0003800000 */
.L_x_120:
[----:B------:R-:W-:Y:S02]  /*5b80*/  R2UR UR27, R21 ;  /* 0x00000000151b72ca */ /* 0x000fe400000e0000 */
[----:B------:R-:W-:Y:S02]  /*5b90*/  R2UR UR26, R20 ;  /* 0x00000000141a72ca */ /* 0x000fe400000e0000 */
[----:B------:R-:W-:Y:S04]  /*5ba0*/  ISETP.NE.U32.AND P2, PT, RZ, UR4, PT ;  /* 0x00000004ff007c0c */ /* 0x000fe8000bf45070 */
[----:B------:R-:W-:Y:S05]  /*5bb0*/  ISETP.NE.AND.EX P2, PT, RZ, UR5, PT, P2 ;  /* 0x00000005ff007c0c */ /* 0x000fea000bf45320 */
[----:B------:R-:W-:Y:S02]  /*5bc0*/  USHF.L.U32 UR27, UR27, 0x6, URZ ;  /* 0x000000061b1b7899 */ /* 0x000fe400080006ff */
[----:B------:R-:W-:Y:S01]  /*5bd0*/  USHF.L.U32 UR26, UR26, 0x6, URZ ;  /* 0x000000061a1a7899 */ /* 0x000fe200080006ff */
[----:B------:R-:W-:Y:S11]  /*5be0*/  BRA.U !UP5, `(.L_x_122) ;  /* 0x000000010d347547 */ /* 0x000ff6000b800000 */
[----:B------:R-:W-:Y:S01]  /*5bf0*/  UPLOP3.LUT UP0, UPT, UPT, UPT, UP4, 0x80, 0x8 ;  /* 0x000000000008789c */ /* 0x000fe20003f0f040 */
[----:B--2---:R-:W-:Y:S02]  /*5c00*/  HFMA2 R0, -RZ, RZ, 0, 5.9604644775390625e-08 ;  /* 0x00000001ff007431 */ /* 0x004fe400000001ff */
[----:B------:R-:W-:Y:S03]  /*5c10*/  IMAD.MOV.U32 R59, RZ, RZ, 0x1 ;  /* 0x00000001ff3b7424 */ /* 0x000fe600078e00ff */
[----:B------:R-:W-:Y:S05]  /*5c20*/  PLOP3.LUT P0, PT, PT, PT, UP0, 0x80, 0x8 ;  /* 0x000000000008781c */ /* 0x000fea0003f0f008 */
[----:B------:R-:W2:Y:S01]  /*5c30*/  @UP0 LDCU.64 UR10, c[0x0][0x888] ;  /* 0x00011100ff0a07ac */ /* 0x000ea20008000a00 */
[----:B------:R-:W-:Y:S07]  /*5c40*/  @UP0 UIMAD UR8, UR36, UR4, URZ ;  /* 0x00000004240802a4 */ /* 0x000fee000f8e02ff */
[----:B------:R-:W-:Y:S01]  /*5c50*/  @!P0 PRMT R59, R0, 0x7610, R59 ;  /* 0x00007610003b8816 */ /* 0x000fe2000000003b */
[----:B--2---:R-:W-:Y:S03]  /*5c60*/  @UP0 UIMAD.WIDE UR10, UR8, 0x4, UR10 ;  /* 0x00000004080a08a5 */ /* 0x004fe6000f8e020a */
[----:B------:R-:W2:Y:S03]  /*5c70*/  @!UP0 LDCU UR8, c[0x0][0x880] ;  /* 0x00011000ff0887ac */ /* 0x000ea60008000800 */
[----:B------:R-:W-:Y:S01]  /*5c80*/  IMAD.U32 R10, RZ, RZ, UR10 ;  /* 0x0000000aff0a7e24 */ /* 0x000fe2000f8e00ff */
[----:B------:R-:W-:Y:S05]  /*5c90*/  MOV R11, UR11 ;  /* 0x0000000b000b7c02 */ /* 0x000fea0008000f00 */
[----:B------:R4:W5:Y:S02]  /*5ca0*/  @P0 LDG.E R35, desc[UR46][R10.64] ;  /* 0x0000002e0a230981 */ /* 0x000964000c1e1900 */
[----:B--2-4-:R-:W-:Y:S07]  /*5cb0*/  @!P0 IMAD.U32 R35, RZ, RZ, UR8 ;  /* 0x00000008ff238e24 */ /* 0x014fee000f8e00ff */
.L_x_122:
[----:B-----5:R-:W-:Y:S01]  /*5cc0*/  @!P2 FSETP.EQ.AND P0, PT, R35, RZ, PT ;  /* 0x000000ff2300a20b */ /* 0x020fe20003f02000 */
[----:B------:R-:W-:Y:S01]  /*5cd0*/  @!UPT UIADD3 URZ, UPT, UPT, URZ, URZ, URZ ;  /* 0x000000fffffff290 */ /* 0x000fe2000fffe0ff */
[----:B------:R-:W-:Y:S11]  /*5ce0*/  @!P2 BRA `(.L_x_123) ;  /* 0x000000000014a947 */ /* 0x000ff60003800000 */
[----:B------:R-:W-:Y:S02]  /*5cf0*/  LOP3.LUT P2, RZ, R59, 0xff, RZ, 0xc0, !PT ;  /* 0x000000ff3bff7812 */ /* 0x000fe4000784c0ff */
[----:B------:R-:W-:Y:S04]  /*5d00*/  PLOP3.LUT P0, PT, PT, PT, UP0, 0x80, 0x8 ;  /* 0x000000000008781c */ /* 0x000fe80003f0f008 */
[----:B------:R-:W-:Y:S07]  /*5d10*/  PLOP3.LUT P0, PT, P0, PT, PT, 0x8, 0x80 ;  /* 0x000000000080781c */ /* 0x000fee000070e170 */
[----:B------:R-:W-:Y:S11]  /*5d20*/  @P2 FSETP.EQ.AND P0, PT, R35, RZ, PT ;  /* 0x000000ff2300220b */ /* 0x000ff60003f02000 */
[----:B------:R-:W-:Y:S02]  /*5d30*/  @!UPT UIADD3 URZ, UPT, UPT, URZ, URZ, URZ ;  /* 0x000000fffffff290 */ /* 0x000fe4000fffe0ff */
.L_x_123:
[----:B------:R-:W-:Y:S01]  /*5d40*/  ULEA UR15, UR13, UR7, 0x3 ;  /* 0x000000070d0f7291 */ /* 0x000fe2000f8e18ff */
[----:B--2---:R-:W-:Y:S02]  /*5d50*/  SHF.L.U32 R3, R34, 0x1f, RZ ;  /* 0x0000001f22037819 */ /* 0x004fe400000006ff */
[----:B------:R-:W-:Y:S04]  /*5d60*/  ELECT P4, URZ, PT ;  /* 0x0000000000ff782f */ /* 0x000fe80003880000 */
[----:B------:R-:W-:Y:S02]  /*5d70*/  PLOP3.LUT P4, PT, P0, P4, PT, 0xf2, 0x2f ;  /* 0x00000000002f781c */ /* 0x000fe40000789e72 */
[----:B------:R-:W2:Y:S11]  /*5d80*/  SYNCS.PHASECHK.TRANS64.TRYWAIT P2, [UR15+0x248], R3 ;  /* 0x00024803ff0075a7 */ /* 0x000eb6000804110f */
[----:B-1----:R-:W-:Y:S05]  /*5d90*/  @!P4 IADD3 R20, P0, PT, R32, 0x580, RZ ;  /* 0x000005802014c810 */ /* 0x002fea0007f1e0ff */
[----:B------:R-:W-:Y:S01]  /*5da0*/  @!P4 IMAD.X R12, RZ, RZ, R33, P0 ;  /* 0x000000ffff0cc224 */ /* 0x000fe200000e0621 */
[----:B--2---:R-:W-:Y:S07]  /*5db0*/  @!P2 BRA `(.L_x_124) ;  /* 0x00000040003ca947 */ /* 0x004fee0003800000 */
.L_x_260:
[----:B------:R-:W2:Y:S01]  /*5dc0*/  LDC.64 R14, c[0x0][0xb10] ;  /* 0x0002c400ff0e7b82 */ /* 0x000ea20000000a00 */
[----:B------:R-:W-:Y:S01]  /*5dd0*/  @!P4 R2UR UR8, R12 ;  /* 0x000000000c08c2ca */ /* 0x000fe200000e0000 */
[----:B------:R-:W-:Y:S01]  /*5de0*/  VOTEU.ALL UP3, P4 ;  /* 0x0000000000ff7886 */ /* 0x000fe20002060000 */
[----:B------:R-:W-:Y:S01]  /*5df0*/  @!P4 R2UR UR9, R20 ;  /* 0x000000001409c2ca */ /* 0x000fe200000e0000 */
[----:B------:R-:W-:Y:S01]  /*5e00*/  UIADD3 UR25, UPT, UPT, UR15, 0x230, URZ ;  /* 0x000002300f197890 */ /* 0x000fe2000fffe0ff */
[----:B------:R-:W-:Y:S03]  /*5e10*/  @P3 SHF.R.U32.HI R24, RZ, 0x10, R29 ;  /* 0x00000010ff183819 */ /* 0x000fe6000001161d */
[----:B------:R-:W4:Y:S01]  /*5e20*/  LDC.64 R10, c[0x0][0xb18] ;  /* 0x0002c600ff0a7b82 */ /* 0x000f220000000a00 */
[----:B------:R-:W-:Y:S01]  /*5e30*/  UIADD3 UR14, UPT, UPT, UR13, 0x1, URZ ;  /* 0x000000010d0e7890 */ /* 0x000fe2000fffe0ff */
[----:B------:R-:W-:Y:S01]  /*5e40*/  VIADD R27, R27, 0x1 ;  /* 0x000000011b1b7836 */ /* 0x000fe20000000000 */
[----:B------:R-:W-:Y:S01]  /*5e50*/  VOTEU.ALL UP2, P4 ;  /* 0x0000000000ff7886 */ /* 0x000fe20002040000 */
[----:B------:R-:W-:Y:S01]  /*5e60*/  UMOV UR18, 0x0 ;  /* 0x0000000000127882 */ /* 0x000fe20000000000 */
[----:B------:R-:W-:Y:S03]  /*5e70*/  UISETP.NE.AND UP6, UPT, UR14, 0x3, UPT ;  /* 0x000000030e00788c */ /* 0x000fe6000bfc5270 */
[----:B-1----:R-:W1:Y:S01]  /*5e80*/  @!P1 LDC R0, c[0x0][0xb20] ;  /* 0x0002c800ff009b82 */ /* 0x002e620000000800 */
[----:B------:R-:W-:Y:S01]  /*5e90*/  UMOV UR19, 0x10000000 ;  /* 0x1000000000137882 */ /* 0x000fe20000000000 */
[----:B------:R-:W-:Y:S01]  /*5ea0*/  IMAD.U32 R21, RZ, RZ, UR8 ;  /* 0x00000008ff157e24 */ /* 0x000fe2000f8e00ff */
[----:B------:R-:W-:Y:S05]  /*5eb0*/  @!UP3 ULEA UR8, UR13, UR7, 0xc ;  /* 0x000000070d08b291 */ /* 0x000fea000f8e60ff */
[----:B------:R-:W5:Y:S01]  /*5ec0*/  @!P1 LDC R3, c[0x0][0xb0c] ;  /* 0x0002c300ff039b82 */ /* 0x000f620000000800 */
[----:B------:R-:W-:Y:S01]  /*5ed0*/  IMAD.U32 R20, RZ, RZ, UR9 ;  /* 0x00000009ff147e24 */ /* 0x000fe2000f8e00ff */
[----:B------:R-:W-:Y:S01]  /*5ee0*/  UMOV UR28, UR36 ;  /* 0x00000024001c7c82 */ /* 0x000fe20008000000 */
[----:B------:R-:W-:Y:S01]  /*5ef0*/  @!P4 R2UR UR21, R21 ;  /* 0x000000001515c2ca */ /* 0x000fe200000e0000 */
[----:B------:R-:W-:Y:S02]  /*5f00*/  @!UP3 UIADD3 UR24, UPT, UPT, UR8, 0x400, URZ ;  /* 0x000004000818b890 */ /* 0x000fe4000fffe0ff */
[----:B------:R-:W-:Y:S01]  /*5f10*/  @!P4 R2UR UR20, R20 ;  /* 0x000000001414c2ca */ /* 0x000fe200000e0000 */
[----:B------:R-:W-:Y:S01]  /*5f20*/  @!UP3 UIADD3 UR10, UPT, UPT, UR26, 0x20, URZ ;  /* 0x000000201a0ab890 */ /* 0x000fe2000fffe0ff */
[----:B------:R-:W-:Y:S01]  /*5f30*/  @!P4 IMAD.MOV.U32 R20, RZ, RZ, 0x1000 ;  /* 0x00001000ff14c424 */ /* 0x000fe200078e00ff */
[----:B------:R-:W-:Y:S02]  /*5f40*/  @!UP3 UIADD3 UR8, UPT, UPT, UR8, 0xc00, URZ ;  /* 0x00000c000808b890 */ /* 0x000fe4000fffe0ff */
[----:B------:R-:W-:Y:S01]  /*5f50*/  USEL UR9, URZ, 0x1, UP6 ;  /* 0x00000001ff097887 */ /* 0x000fe2000b000000 */
[----:B------:R-:W-:Y:S01]  /*5f60*/  VOTEU.ALL UP1, P4 ;  /* 0x0000000000ff7886 */ /* 0x000fe20002020000 */
[----:B------:R-:W-:Y:S01]  /*5f70*/  UMOV UR11, UR27 ;  /* 0x0000001b000b7c82 */ /* 0x000fe20008000000 */
[----:B------:R-:W-:Y:S01]  /*5f80*/  UMOV UR12, UR36 ;  /* 0x00000024000c7c82 */ /* 0x000fe20008000000 */
[----:B------:R-:W-:Y:S02]  /*5f90*/  UPRMT UR16, UR37, 0x654, UR25 ;  /* 0x0000065425107896 */ /* 0x000fe40008000019 */
[----:B------:R-:W-:Y:S01]  /*5fa0*/  LOP3.LUT R34, R34, UR9, RZ, 0x3c, !PT ;  /* 0x0000000922227c12 */ /* 0x000fe2000f8e3cff */
[----:B------:R-:W-:Y:S01]  /*5fb0*/  UMOV UR9, UR25 ;  /* 0x0000001900097c82 */ /* 0x000fe20008000000 */
[----:B------:R1:W-:Y:S01]  /*5fc0*/  @!UP2 UTMALDG.3D [UR24], [UR20], desc[UR18] ;  /* 0x000012181400a5b4 */ /* 0x0003e20008011000 */
[----:B------:R-:W-:Y:S01]  /*5fd0*/  USEL UR14, UR14, URZ, UP6 ;  /* 0x000000ff0e0e7287 */ /* 0x000fe2000b000000 */
[----:B------:R-:W-:Y:S03]  /*5fe0*/  SHF.L.U32 R12, R34, 0x1f, RZ ;  /* 0x0000001f220c7819 */ /* 0x000fe600000006ff */
[----:B------:R-:W-:Y:S01]  /*5ff0*/  ULEA UR13, UR14, UR7, 0x3 ;  /* 0x000000070e0d7291 */ /* 0x000fe2000f8e18ff */
[----:B--2---:R-:W-:Y:S01]  /*6000*/  @!P1 IMAD.HI.U32 R14, R13, R14, RZ ;  /* 0x0000000e0d0e9227 */ /* 0x004fe200078e00ff */
[----:B----4-:R-:W-:Y:S01]  /*6010*/  @!P1 ISETP.NE.AND P0, PT, R10, 0x1, PT ;  /* 0x000000010a00980c */ /* 0x010fe20003f05270 */
[----:B------:R2:W-:Y:S01]  /*6020*/  @!UP1 UTMALDG.3D [UR8], [UR20], desc[UR18] ;  /* 0x00001208140095b4 */ /* 0x0005e20008011000 */
[----:B------:R2:W-:Y:S01]  /*6030*/  @!P4 SYNCS.ARRIVE.TRANS64.RED.A0TR RZ, [UR15+0x230], R20 ;  /* 0x00023014ffffc9a7 */ /* 0x0005e2000830040f */
[C---:B------:R-:W-:Y:S01]  /*6040*/  @!P1 IMAD.HI.U32 R11, R8.reuse, R11, RZ ;  /* 0x0000000b080b9227 */ /* 0x040fe200078e00ff */
[----:B------:R-:W-:Y:S02]  /*6050*/  @!P1 SHF.R.U32.HI R14, RZ, R15, R14 ;  /* 0x0000000fff0e9219 */ /* 0x000fe4000001160e */
[----:B-----5:R-:W-:Y:S02]  /*6060*/  @!P1 ISETP.NE.AND P2, PT, R3, 0x1, PT ;  /* 0x000000010300980c */ /* 0x020fe40003f45270 */
[----:B-1----:R-:W-:Y:S02]  /*6070*/  @!P1 SHF.R.U32.HI R9, RZ, R0, R11 ;  /* 0x00000000ff099219 */ /* 0x002fe4000001160b */
[----:B------:R-:W-:Y:S02]  /*6080*/  @!P1 SEL R14, R13, R14, !P2 ;  /* 0x0000000e0d0e9207 */ /* 0x000fe40005000000 */
[----:B------:R-:W-:Y:S05]  /*6090*/  @!P1 SEL R9, R8, R9, !P0 ;  /* 0x0000000908099207 */ /* 0x000fea0004000000 */
[----:B------:R-:W-:Y:S01]  /*60a0*/  @!P1 IMAD.IADD R0, R9, 0x1, -R14 ;  /* 0x0000000109009824 */ /* 0x000fe200078e0a0e */
[----:B------:R-:W-:Y:S01]  /*60b0*/  SYNCS.ARRIVE.TRANS64.RED.A1T0 RZ, [UR16], RZ ;  /* 0x000000ffffff79a7 */ /* 0x000fe20008100410 */
[----:B------:R-:W-:Y:S02]  /*60c0*/  @!P1 IMAD.IADD R9, R14, 0x1, -R9 ;  /* 0x000000010e099824 */ /* 0x000fe400078e0a09 */
[----:B------:R-:W-:Y:S02]  /*60d0*/  @!P1 IMAD R13, R0, R3, R13 ;  /* 0x00000003000d9224 */ /* 0x000fe400078e020d */
[----:B------:R-:W-:Y:S01]  /*60e0*/  @!P1 IMAD R8, R9, R10, R8 ;  /* 0x0000000a09089224 */ /* 0x000fe200078e0208 */
[----:B------:R-:W1:Y:S02]  /*60f0*/  SYNCS.PHASECHK.TRANS64.TRYWAIT P5, [UR13+0x248], R12 ;  /* 0x0002480cff0075a7 */ /* 0x000e6400080a110d */
[----:B-12---:R-:W-:Y:S05]  /*6100*/  @!P5 BRA `(.L_x_125) ;  /* 0x0000003c0080d947 */ /* 0x006fea0003800000 */
.L_x_262:
[----:B------:R-:W-:Y:S01]  /*6110*/  UIADD3 UR17, UPT, UPT, UR13, 0x230, URZ ;  /* 0x000002300d117890 */ /* 0x000fe2000fffe0ff */
[----:B-1----:R-:W-:Y:S01]  /*6120*/  @!P4 IADD3 R3, P0, PT, R32, 0x580, RZ ;  /* 0x000005802003c810 */ /* 0x002fe20007f1e0ff */
[----:B------:R-:W-:Y:S01]  /*6130*/  VOTEU.ALL UP2, P4 ;  /* 0x0000000000ff7886 */ /* 0x000fe20002040000 */
[----:B------:R-:W-:Y:S01]  /*6140*/  UMOV UR22, 0x0 ;  /* 0x0000000000167882 */ /* 0x000fe20000000000 */
[----:B------:R-:W-:Y:S01]  /*6150*/  UPRMT UR15, UR37, 0x654, UR17 ;  /* 0x00000654250f7896 */ /* 0x000fe20008000011 */
[----:B------:R-:W-:Y:S01]  /*6160*/  @!P4 R2UR UR9, R3 ;  /* 0x000000000309c2ca */ /* 0x000fe200000e0000 */
[----:B------:R-:W-:Y:S01]  /*6170*/  @!P4 IMAD.X R0, RZ, RZ, R33, P0 ;  /* 0x000000ffff00c224 */ /* 0x000fe200000e0621 */
[----:B------:R-:W-:Y:S01]  /*6180*/  UMOV UR23, 0x10000000 ;  /* 0x1000000000177882 */ /* 0x000fe20000000000 */
[----:B------:R-:W-:Y:S01]  /*6190*/  UMOV UR19, UR27 ;  /* 0x0000001b00137c82 */ /* 0x000fe20008000000 */
[----:B------:R-:W-:Y:S01]  /*61a0*/  UMOV UR20, UR36 ;  /* 0x0000002400147c82 */ /* 0x000fe20008000000 */
[----:B------:R-:W-:Y:S01]  /*61b0*/  UMOV UR11, UR27 ;  /* 0x0000001b000b7c82 */ /* 0x000fe20008000000 */
[----:B------:R-:W-:Y:S01]  /*61c0*/  @!P4 R2UR UR8, R0 ;  /* 0x000000000008c2ca */ /* 0x000fe200000e0000 */
[----:B------:R-:W-:Y:S01]  /*61d0*/  UMOV UR12, UR36 ;  /* 0x00000024000c7c82 */ /* 0x000fe20008000000 */
[----:B------:R-:W-:Y:S01]  /*61e0*/  VOTEU.ALL UP1, P4 ;  /* 0x0000000000ff7886 */ /* 0x000fe20002020000 */
[----:B------:R-:W-:Y:S01]  /*61f0*/  @P3 R2UR UR36, R24 ;  /* 0x00000000182432ca */ /* 0x000fe200000e0000 */
[----:B------:R-:W-:Y:S01]  /*6200*/  IMAD.IADD R20, R8, 0x1, R58 ;  /* 0x0000000108147824 */ /* 0x000fe200078e023a */
[----:B------:R-:W-:Y:S01]  /*6210*/  ISETP.NE.AND P0, PT, R27, 0x2, PT ;  /* 0x000000021b00780c */ /* 0x000fe20003f05270 */
[----:B------:R-:W-:Y:S01]  /*6220*/  IMAD.IADD R21, R13, 0x1, R60 ;  /* 0x000000010d157824 */ /* 0x000fe200078e023c */
[----:B------:R-:W-:Y:S01]  /*6230*/  @!UP1 UIADD3 UR18, UPT, UPT, UR26, 0x10, URZ ;  /* 0x000000101a129890 */ /* 0x000fe2000fffe0ff */
[----:B------:R-:W-:Y:S01]  /*6240*/  IMAD.U32 R10, RZ, RZ, UR9 ;  /* 0x00000009ff0a7e24 */ /* 0x000fe2000f8e00ff */
[----:B------:R-:W-:Y:S01]  /*6250*/  @!UP1 UIADD3 UR10, UPT, UPT, UR26, 0x30, URZ ;  /* 0x000000301a0a9890 */ /* 0x000fe2000fffe0ff */
[----:B------:R-:W-:Y:S01]  /*6260*/  SEL R0, RZ, 0x1, P0 ;  /* 0x00000001ff007807 */ /* 0x000fe20000000000 */
[----:B------:R-:W-:Y:S01]  /*6270*/  UMOV UR9, UR17 ;  /* 0x0000001100097c82 */ /* 0x000fe20008000000 */
[----:B------:R-:W-:Y:S01]  /*6280*/  SEL R27, R27, RZ, P0 ;  /* 0x000000ff1b1b7207 */ /* 0x000fe20000000000 */
[----:B------:R-:W-:Y:S01]  /*6290*/  IMAD.U32 R11, RZ, RZ, UR8 ;  /* 0x00000008ff0b7e24 */ /* 0x000fe2000f8e00ff */
[----:B------:R-:W-:Y:S01]  /*62a0*/  @!P4 R2UR UR24, R10 ;  /* 0x000000000a18c2ca */ /* 0x000fe200000e0000 */
[----:B------:R-:W-:Y:S01]  /*62b0*/  @!UP1 ULEA UR8, UR14, UR7, 0xc ;  /* 0x000000070e089291 */ /* 0x000fe2000f8e60ff */
[----:B------:R-:W-:Y:S02]  /*62c0*/  LOP3.LUT R25, R25, R0, RZ, 0x3c, !PT ;  /* 0x0000000019197212 */ /* 0x000fe400078e3cff */
[----:B------:R-:W-:Y:S01]  /*62d0*/  @!P4 R2UR UR25, R11 ;  /* 0x000000000b19c2ca */ /* 0x000fe200000e0000 */
[----:B------:R-:W-:Y:S02]  /*62e0*/  @!UP1 UIADD3 UR16, UPT, UPT, UR8, 0x400, URZ ;  /* 0x0000040008109890 */ /* 0x000fe4000fffe0ff */
[----:B------:R-:W-:Y:S01]  /*62f0*/  @!UP1 UIADD3 UR8, UPT, UPT, UR8, 0xc00, URZ ;  /* 0x00000c0008089890 */ /* 0x000fe2000fffe0ff */
[----:B------:R-:W-:Y:S09]  /*6300*/  VOTEU.ALL UP1, P4 ;  /* 0x0000000000ff7886 */ /* 0x000ff20002020000 */
[----:B------:R2:W-:Y:S01]  /*6310*/  @!UP2 UTMALDG.3D [UR16], [UR24], desc[UR22] ;  /* 0x000016101800a5b4 */ /* 0x0005e20008011000 */
[----:B------:R2:W-:Y:S01]  /*6320*/  @!UP1 UTMALDG.3D [UR8], [UR24], desc[UR22] ;  /* 0x00001608180095b4 */ /* 0x0005e20008011000 */
[----:B------:R2:W-:Y:S01]  /*6330*/  @!P4 SYNCS.ARRIVE.TRANS64.RED.A0TR RZ, [UR13+0x230], R23 ;  /* 0x00023017ffffc9a7 */ /* 0x0005e2000830040d */
[----:B------:R-:W-:Y:S04]  /*6340*/  UIADD3 UR13, UPT, UPT, UR14, 0x1, URZ ;  /* 0x000000010e0d7890 */ /* 0x000fe8000fffe0ff */
[----:B------:R-:W-:Y:S04]  /*6350*/  UISETP.NE.AND UP1, UPT, UR13, 0x3, UPT ;  /* 0x000000030d00788c */ /* 0x000fe8000bf25270 */
[----:B------:R-:W-:Y:S02]  /*6360*/  USEL UR14, URZ, 0x1, UP1 ;  /* 0x00000001ff0e7887 */ /* 0x000fe40008800000 */
[----:B------:R-:W-:Y:S02]  /*6370*/  USEL UR13, UR13, URZ, UP1 ;  /* 0x000000ff0d0d7287 */ /* 0x000fe40008800000 */
[----:B------:R-:W-:Y:S02]  /*6380*/  UPLOP3.LUT UP1, UPT, UPT, UPT, UPT, 0x80, 0x8 ;  /* 0x000000000008789c */ /* 0x000fe40003f2f070 */
[----:B------:R-:W-:Y:S01]  /*6390*/  LOP3.LUT R34, R34, UR14, RZ, 0x3c, !PT ;  /* 0x0000000e22227c12 */ /* 0x000fe2000f8e3cff */
[----:B------:R-:W-:Y:S01]  /*63a0*/  SYNCS.ARRIVE.TRANS64.RED.A1T0 RZ, [UR15], RZ ;  /* 0x000000ffffff79a7 */ /* 0x000fe2000810040f */
[----:B------:R-:W-:Y:S07]  /*63b0*/  @P3 BRA `(.L_x_126) ;  /* 0xfffffff000e43947 */ /* 0x000fee000383ffff */
[----:B------:R-:W-:Y:S01]  /*63c0*/  UIADD3 UR7, UPT, UPT, UR7, 0x248, URZ ;  /* 0x0000024807077890 */ /* 0x000fe2000fffe0ff */
[----:B------:R-:W-:-:S03]  /*63d0*/  SHF.L.U32 R3, R34, 0x1f, RZ ;  /* 0x0000001f22037819 */ /* 0x000fc600000006ff */
[----:B------:R-:W-:-:S09]  /*63e0*/  ULEA UR4, UR13, UR7, 0x3 ;  /* 0x000000070d047291 */ /* 0x000fd2000f8e18ff */
[----:B------:R-:W1:Y:S02]  /*63f0*/  SYNCS.PHASECHK.TRANS64.TRYWAIT P0, [UR4], R3 ;  /* 0x00000003ff0075a7 */ /* 0x000e640008001104 */
[----:B-1----:R-:W-:Y:S05]  /*6400*/  @!P0 BRA `(.L_x_127) ;  /* 0x0000003800d88947 */ /* 0x002fea0003800000 */
.L_x_264:
        /* <DEDUP_REMOVED lines=9> */
.L_x_266:
[----:B------:R-:W-:-:S04]  /*64a0*/  UIADD3 UR5, UPT, UPT, UR5, 0x1, URZ ;  /* 0x0000000105057890 */ /* 0x000fc8000fffe0ff */
[----:B------:R-:W-:-:S04]  /*64b0*/  UISETP.NE.AND UP0, UPT, UR5, 0x3, UPT ;  /* 0x000000030500788c */ /* 0x000fc8000bf05270 */
[----:B------:R-:W-:Y:S02]  /*64c0*/  USEL UR4, URZ, 0x1, UP0 ;  /* 0x00000001ff047887 */ /* 0x000fe40008000000 */
[----:B------:R-:W-:-:S04]  /*64d0*/  USEL UR5, UR5, URZ, UP0 ;  /* 0x000000ff05057287 */ /* 0x000fc80008000000 */
[----:B------:R-:W-:Y:S01]  /*64e0*/  ULEA UR5, UR5, UR7, 0x3 ;  /* 0x0000000705057291 */ /* 0x000fe2000f8e18ff */
[----:B-1----:R-:W-:-:S04]  /*64f0*/  LOP3.LUT R3, R34, UR4, RZ, 0x3c, !PT ;  /* 0x0000000422037c12 */ /* 0x002fc8000f8e3cff */
[----:B------:R-:W-:Y:S01]  /*6500*/  SHF.L.U32 R3, R3, 0x1f, RZ ;  /* 0x0000001f03037819 */ /* 0x000fe200000006ff */
[----:B------:R-:W-:-:S07]  /*6510*/  IMAD.U32 R0, RZ, RZ, UR5 ;  /* 0x00000005ff007e24 */ /* 0x000fce000f8e00ff */
.L_x_129:
[----:B-1----:R1:W4:Y:S02]  /*6520*/  SYNCS.PHASECHK.TRANS64.TRYWAIT P0, [R0+URZ], R3 ;  /* 0x00000003000075a7 */ /* 0x00232400080011ff */
[----:B----4-:R-:W-:Y:S05]  /*6530*/  @!P0 NANOSLEEP.SYNCS 0x989680 ;  /* 0x009896800000895d */ /* 0x010fea0003900000 */
[----:B------:R-:W4:Y:S02]  /*6540*/  @!P0 SYNCS.PHASECHK.TRANS64 P0, [R0+URZ], R3 ;  /* 0x00000003000085a7 */ /* 0x000f2400080010ff */
[----:B--2-4-:R-:W-:Y:S05]  /*6550*/  @P0 EXIT ;  /* 0x000000000000094d */ /* 0x014fea0003800000 */
[----:B------:R-:W-:Y:S05]  /*6560*/  BRA `(.L_x_129) ;  /* 0xfffffffc00ec7947 */ /* 0x000fea000383ffff */
.L_x_117:
[----:B------:R-:W-:-:S06]  /*6570*/  UISETP.GE.AND UP1, UPT, UR10, 0x4, UPT ;  /* 0x000000040a00788c */ /* 0x000fcc000bf26270 */
[----:B------:R-:W-:-:S13]  /*6580*/  PLOP3.LUT P0, PT, PT, PT, UP1, 0x80, 0x8 ;  /* 0x000000000008781c */ /* 0x000fda0003f0f018 */
[----:B------:R-:W-:Y:S05]  /*6590*/  @!P0 EXIT ;  /* 0x000000000000894d */ /* 0x000fea0003800000 */
[----:B------:R-:W-:Y:S01]  /*65a0*/  BAR.SYNC.DEFER_BLOCKING 0x6, 0xa0 ;  /* 0x0182800000007b1d */ /* 0x000fe20000010000 */
[----:B------:R-:W-:Y:S01]  /*65b0*/  IMAD.SHL.U32 R4, R70, 0x200000, RZ ;  /* 0x0020000046047824 */ /* 0x000fe200078e00ff */
[----:B------:R-:W-:Y:S01]  /*65c0*/  CS2R R72, SRZ ;  /* 0x0000000000487805 */ /* 0x000fe2000001ff00 */
[C---:B------:R-:W-:Y:S02]  /*65d0*/  IMAD.SHL.U32 R69, R74.reuse, 0x10, RZ ;  /* 0x000000104a457824 */ /* 0x040fe400078e00ff */
[----:B------:R-:W-:Y:S01]  /*65e0*/  IMAD.U32 R33, R74, 0x10000, RZ ;  /* 0x000100004a217824 */ /* 0x000fe200078e00ff */
[----:B------:R-:W-:Y:S02]  /*65f0*/  UMOV UR48, 0x400 ;  /* 0x0000040000307882 */ /* 0x000fe40000000000 */
[----:B------:R-:W1:Y:S01]  /*6600*/  LDC R63, c[0x0][0x370] ;  /* 0x0000dc00ff3f7b82 */ /* 0x000e620000000800 */
[----:B------:R-:W-:Y:S01]  /*6610*/  ULEA UR48, UR37, UR48, 0x18 ;  /* 0x0000003025307291 */ /* 0x000fe2000f8ec0ff */
[----:B------:R-:W-:Y:S01]  /*6620*/  LOP3.LUT R4, R4, 0x200000, RZ, 0xc0, !PT ;  /* 0x0020000004047812 */ /* 0x000fe200078ec0ff */
[----:B------:R-:W-:Y:S01]  /*6630*/  IMAD.SHL.U32 R68, R74, 0x2, RZ ;  /* 0x000000024a447824 */ /* 0x000fe200078e00ff */
[C---:B------:R-:W-:Y:S01]  /*6640*/  LOP3.LUT R5, R69.reuse, 0x40, RZ, 0xc0, !PT ;  /* 0x0000004045057812 */ /* 0x040fe200078ec0ff */
[----:B------:R-:W-:Y:S01]  /*6650*/  IMAD.SHL.U32 R3, R70, 0x200, RZ ;  /* 0x0000020046037824 */ /* 0x000fe200078e00ff */
[----:B------:R-:W-:Y:S01]  /*6660*/  LOP3.LUT R2, R69, 0x5b0, RZ, 0xc0, !PT ;  /* 0x000005b045027812 */ /* 0x000fe200078ec0ff */
[----:B------:R-:W-:Y:S01]  /*6670*/  IMAD.MOV.U32 R30, RZ, RZ, RZ ;  /* 0x000000ffff1e7224 */ /* 0x000fe200078e00ff */
[----:B------:R-:W2:Y:S01]  /*6680*/  LDC R28, c[0x0][0xb0c] ;  /* 0x0002c300ff1c7b82 */ /* 0x000ea20000000800 */
[----:B------:R-:W-:Y:S01]  /*6690*/  LOP3.LUT R33, R4, 0x400000, R33, 0xf8, !PT ;  /* 0x0040000004217812 */ /* 0x000fe200078ef821 */
[----:B------:R-:W-:Y:S01]  /*66a0*/  IMAD.MOV.U32 R78, RZ, RZ, RZ ;  /* 0x000000ffff4e7224 */ /* 0x000fe200078e00ff */
[----:B------:R-:W-:Y:S01]  /*66b0*/  LOP3.LUT R68, R5, 0x8, R68, 0xf8, !PT ;  /* 0x0000000805447812 */ /* 0x000fe200078ef844 */
[----:B------:R-:W3:Y:S01]  /*66c0*/  LDCU.64 UR54, c[0x0][0x348] ;  /* 0x00006900ff3677ac */ /* 0x000ee20008000a00 */
[----:B------:R-:W-:-:S02]  /*66d0*/  LOP3.LUT R3, R2, 0x200, R3, 0xf8, !PT ;  /* 0x0000020002037812 */ /* 0x000fc400078ef803 */
[----:B------:R-:W-:Y:S01]  /*66e0*/  LOP3.LUT P0, RZ, R69, 0x40, RZ, 0xc0, !PT ;  /* 0x0000004045ff7812 */ /* 0x000fe2000780c0ff */
[----:B------:R-:W4:Y:S01]  /*66f0*/  LDC R61, c[0x0][0xb20] ;  /* 0x0002c800ff3d7b82 */ /* 0x000f220000000800 */
[----:B------:R-:W3:Y:S01]  /*6700*/  LDS R0, [UR48+0x320] ;  /* 0x00032030ff007984 */ /* 0x000ee20008000800 */
[----:B------:R-:W-:Y:S01]  /*6710*/  LOP3.LUT R68, R3, R68, RZ, 0xfc, !PT ;  /* 0x0000004403447212 */ /* 0x000fe200078efcff */
[----:B------:R-:W1:Y:S01]  /*6720*/  LDCU.64 UR38, c[0x0][0x888] ;  /* 0x00011100ff2677ac */ /* 0x000e620008000a00 */
[----:B------:R-:W-:Y:S01]  /*6730*/  LOP3.LUT R74, R74, 0x60, RZ, 0xc0, !PT ;  /* 0x000000604a4a7812 */ /* 0x000fe200078ec0ff */
[----:B------:R-:W1:Y:S03]  /*6740*/  LDCU.64 UR44, c[0x0][0x890] ;  /* 0x00011200ff2c77ac */ /* 0x000e660008000a00 */
[----:B------:R-:W1:Y:S01]  /*6750*/  LDC R27, c[0x0][0xb30] ;  /* 0x0002cc00ff1b7b82 */ /* 0x000e620000000800 */
[----:B------:R-:W-:Y:S01]  /*6760*/  UMOV UR51, 0x1 ;  /* 0x0000000100337882 */ /* 0x000fe20000000000 */
[----:B------:R-:W-:Y:S01]  /*6770*/  UIADD3 UR52, UPT, UPT, UR48, 0x400, URZ ;  /* 0x0000040030347890 */ /* 0x000fe2000fffe0ff */
[----:B------:R-:W-:Y:S01]  /*6780*/  UMOV UR56, URZ ;  /* 0x000000ff00387c82 */ /* 0x000fe20008000000 */
[----:B------:R-:W-:-:S04]  /*6790*/  UMOV UR50, URZ ;  /* 0x000000ff00327c82 */ /* 0x000fc80008000000 */
[----:B------:R-:W1:Y:S01]  /*67a0*/  LDC.64 R56, c[0x0][0xb10] ;  /* 0x0002c400ff387b82 */ /* 0x000e620000000a00 */
[----:B------:R-:W-:-:S07]  /*67b0*/  UMOV UR49, URZ ;  /* 0x000000ff00317c82 */ /* 0x000fce0008000000 */
[----:B------:R-:W1:Y:S08]  /*67c0*/  LDC.64 R24, c[0x0][0xb18] ;  /* 0x0002c600ff187b82 */ /* 0x000e700000000a00 */
[----:B------:R-:W1:Y:S08]  /*67d0*/  LDC.64 R22, c[0x0][0xb28] ;  /* 0x0002ca00ff167b82 */ /* 0x000e700000000a00 */
[----:B------:R-:W1:Y:S01]  /*67e0*/  LDC.64 R54, c[0x0][0x8b0] ;  /* 0x00022c00ff367b82 */ /* 0x000e620000000a00 */
[----:B---3--:R-:W-:Y:S01]  /*67f0*/  IMAD.IADD R33, R0, 0x1, R33 ;  /* 0x0000000100217824 */ /* 0x008fe200078e0221 */
[----:B------:R-:W-:-:S06]  /*6800*/  P2R R0, PR, RZ, 0x1 ;  /* 0x00000001ff007803 */ /* 0x000fcc0000000000 */
[----:B------:R-:W3:Y:S08]  /*6810*/  LDC.64 R52, c[0x0][0x8a8] ;  /* 0x00022a00ff347b82 */ /* 0x000ef00000000a00 */
[----:B--2-4-:R-:W1:Y:S02]  /*6820*/  LDC R62, c[0x0][0x374] ;  /* 0x0000dd00ff3e7b82 */ /* 0x014e640000000800 */
.L_x_160:
[----:B------:R-:W-:Y:S02]  /*6830*/  LEA R0, R78, UR48, 0x3 ;  /* 0x000000304e007c11 */ /* 0x000fe4000f8e18ff */
[----:B------:R-:W-:Y:S02]  /*6840*/  SHF.L.U32 R3, R72, 0x1f, RZ ;  /* 0x0000001f48037819 */ /* 0x000fe400000006ff */
[----:B------:R-:W-:Y:S02]  /*6850*/  LEA R16, R78, UR48, 0x4 ;  /* 0x000000304e107c11 */ /* 0x000fe4000f8e20ff */
[----:B------:R-:W2:Y:S02]  /*6860*/  SYNCS.PHASECHK.TRANS64.TRYWAIT P0, [R0+URZ+0x270], R3 ;  /* 0x00027003000075a7 */ /* 0x000ea400080011ff */
[----:B-12---:R-:W-:Y:S05]  /*6870*/  @!P0 BRA `(.L_x_130) ;  /* 0x0000003400ec8947 */ /* 0x006fea0003800000 */
.L_x_267:
[----:B------:R-:W4:Y:S01]  /*6880*/  LDC.64 R12, c[0x0][0xb10] ;  /* 0x0002c400ff0c7b82 */ /* 0x000f220000000a00 */
[----:B------:R-:W3:Y:S01]  /*6890*/  LDS.128 R16, [R16+0x300] ;  /* 0x0003000010107984 */ /* 0x000ee20000000c00 */
[----:B-1----:R-:W-:Y:S01]  /*68a0*/  ISETP.NE.AND P1, PT, R27, 0x1, PT ;  /* 0x000000011b00780c */ /* 0x002fe20003f25270 */
[----:B--2---:R-:W-:Y:S01]  /*68b0*/  VIADD R0, R0, 0x280 ;  /* 0x0000028000007836 */ /* 0x004fe20000000000 */
[----:B------:R-:W-:Y:S04]  /*68c0*/  ISETP.GE.AND P0, PT, R26, 0x1, PT ;  /* 0x000000011a00780c */ /* 0x000fe80003f06270 */
[----:B------:R-:W1:Y:S01]  /*68d0*/  LDC.64 R10, c[0x0][0xb18] ;  /* 0x0002c600ff0a7b82 */ /* 0x000e620000000a00 */
[----:B------:R-:W-:Y:S01]  /*68e0*/  PRMT R0, RZ, 0x654, R0 ;  /* 0x00000654ff007816 */ /* 0x000fe20000000000 */
[----:B------:R-:W-:Y:S01]  /*68f0*/  @!PT LDS RZ, [RZ] ;  /* 0x00000000fffff984 */ /* 0x000fe20000000800 */
[----:B------:R-:W-:Y:S01]  /*6900*/  @!PT LDS RZ, [RZ] ;  /* 0x00000000fffff984 */ /* 0x000fe20000000800 */
[----:B------:R-:W-:Y:S01]  /*6910*/  @!PT LDS RZ, [RZ] ;  /* 0x00000000fffff984 */ /* 0x000fe20000000800 */
[----:B------:R-:W-:Y:S01]  /*6920*/  @!PT LDS RZ, [RZ] ;  /* 0x00000000fffff984 */ /* 0x000fe20000000800 */
[----:B------:R2:W-:Y:S06]  /*6930*/  MEMBAR.ALL.CTA ;  /* 0x0000000000007992 */ /* 0x0005ec0000008000 */
[----:B--2---:R-:W2:Y:S01]  /*6940*/  FENCE.VIEW.ASYNC.S ;  /* 0x00000000000073c6 */ /* 0x004ea20000000000 */
[----:B------:R-:W1:Y:S08]  /*6950*/  @!P1 LDC R14, c[0x0][0xb20] ;  /* 0x0002c800ff0e9b82 */ /* 0x000e700000000800 */
[----:B------:R-:W1:Y:S01]  /*6960*/  @!P1 LDC R9, c[0x0][0xb0c] ;  /* 0x0002c300ff099b82 */ /* 0x000e620000000800 */
[----:B--2---:R2:W-:Y:S01]  /*6970*/  SYNCS.ARRIVE.TRANS64.RED.A1T0 RZ, [R0+URZ], RZ ;  /* 0x000000ff00ff79a7 */ /* 0x0045e200081004ff */
[----:B---3--:R-:W-:Y:S04]  /*6980*/  LOP3.LUT P4, RZ, R18, 0x1, RZ, 0xc0, !PT ;  /* 0x0000000112ff7812 */ /* 0x008fe8000788c0ff */
[----:B------:R-:W-:Y:S09]  /*6990*/  P2R R75, PR, RZ, 0x10 ;  /* 0x00000010ff4b7803 */ /* 0x000ff20000000000 */
[----:B------:R-:W-:Y:S02]  /*69a0*/  @P4 MOV R31, R16 ;  /* 0x00000010001f4202 */ /* 0x000fe40000000f00 */
[----:B------:R-:W-:Y:S01]  /*69b0*/  @P4 LOP3.LUT R29, R17, 0xffff, RZ, 0xc0, !PT ;  /* 0x0000ffff111d4812 */ /* 0x000fe200078ec0ff */
[----:B--2-4-:R-:W-:Y:S06]  /*69c0*/  @!P0 BRA `(.L_x_131) ;  /* 0x0000000000a48947 */ /* 0x014fec0003800000 */
[----:B------:R-:W-:Y:S01]  /*69d0*/  IMAD.HI.U32 R36, R62, R25, RZ ;  /* 0x000000193e247227 */ /* 0x000fe200078e00ff */
[----:B------:R-:W-:Y:S02]  /*69e0*/  ISETP.NE.AND P0, PT, R24, 0x1, PT ;  /* 0x000000011800780c */ /* 0x000fe40003f05270 */
[----:B------:R-:W-:Y:S01]  /*69f0*/  ISETP.NE.AND P2, PT, R26, 0x1, PT ;  /* 0x000000011a00780c */ /* 0x000fe20003f45270 */
[-C--:B------:R-:W-:Y:S01]  /*6a00*/  IMAD.HI.U32 R34, R63, R56.reuse, RZ ;  /* 0x000000383f227227 */ /* 0x080fe200078e00ff */
[----:B------:R-:W-:Y:S02]  /*6a10*/  SHF.R.U32.HI R37, RZ, R61, R36 ;  /* 0x0000003dff257219 */ /* 0x000fe40000011624 */
[----:B------:R-:W-:Y:S01]  /*6a20*/  ISETP.NE.AND P3, PT, R28, 0x1, PT ;  /* 0x000000011c00780c */ /* 0x000fe20003f65270 */
[----:B------:R-:W-:Y:S01]  /*6a30*/  IMAD.HI.U32 R40, R29, R25, RZ ;  /* 0x000000191d287227 */ /* 0x000fe200078e00ff */
[----:B------:R-:W-:Y:S02]  /*6a40*/  SHF.R.U32.HI R34, RZ, R57, R34 ;  /* 0x00000039ff227219 */ /* 0x000fe40000011622 */
[----:B------:R-:W-:Y:S01]  /*6a50*/  SEL R3, R62, R37, !P0 ;  /* 0x000000253e037207 */ /* 0x000fe20004000000 */
[----:B------:R-:W-:Y:S01]  /*6a60*/  IMAD.HI.U32 R38, R31, R56, RZ ;  /* 0x000000381f267227 */ /* 0x000fe200078e00ff */
[----:B------:R-:W-:Y:S03]  /*6a70*/  SEL R7, R63, R34, !P3 ;  /* 0x000000223f077207 */ /* 0x000fe60005800000 */
[-C--:B------:R-:W-:Y:S01]  /*6a80*/  IMAD.HI.U32 R34, R3, R22.reuse, RZ ;  /* 0x0000001603227227 */ /* 0x080fe200078e00ff */
[----:B------:R-:W-:Y:S03]  /*6a90*/  SHF.R.U32.HI R38, RZ, R57, R38 ;  /* 0x00000039ff267219 */ /* 0x000fe60000011626 */
[----:B------:R-:W-:Y:S01]  /*6aa0*/  IMAD.HI.U32 R36, R7, R22, RZ ;  /* 0x0000001607247227 */ /* 0x000fe200078e00ff */
[----:B------:R-:W-:Y:S02]  /*6ab0*/  @P2 SHF.R.U32.HI R3, RZ, R23, R34 ;  /* 0x00000017ff032219 */ /* 0x000fe40000011622 */
[----:B------:R-:W-:Y:S02]  /*6ac0*/  SHF.R.U32.HI R34, RZ, R61, R40 ;  /* 0x0000003dff227219 */ /* 0x000fe40000011628 */
[----:B------:R-:W-:Y:S01]  /*6ad0*/  @P2 SHF.R.U32.HI R7, RZ, R23, R36 ;  /* 0x00000017ff072219 */ /* 0x000fe20000011624 */
[C---:B------:R-:W-:Y:S01]  /*6ae0*/  IMAD R2, R26.reuse, R3, RZ ;  /* 0x000000031a027224 */ /* 0x040fe200078e02ff */
[----:B------:R-:W-:Y:S02]  /*6af0*/  SEL R5, R29, R34, !P0 ;  /* 0x000000221d057207 */ /* 0x000fe40004000000 */
[----:B------:R-:W-:Y:S01]  /*6b00*/  SEL R3, R31, R38, !P3 ;  /* 0x000000261f037207 */ /* 0x000fe20005800000 */
[----:B------:R-:W-:Y:S01]  /*6b10*/  IMAD R4, R26, R7, RZ ;  /* 0x000000071a047224 */ /* 0x000fe200078e02ff */
[C---:B------:R-:W-:Y:S01]  /*6b20*/  ISETP.GE.AND P0, PT, R5.reuse, R2, PT ;  /* 0x000000020500720c */ /* 0x040fe20003f06270 */
[----:B------:R-:W-:Y:S03]  /*6b30*/  IMAD.HI.U32 R6, R5, R22, RZ ;  /* 0x0000001605067227 */ /* 0x000fe600078e00ff */
[----:B------:R-:W-:Y:S01]  /*6b40*/  ISETP.GE.OR P0, PT, R3, R4, P0 ;  /* 0x000000040300720c */ /* 0x000fe20000706670 */
[----:B------:R-:W-:Y:S01]  /*6b50*/  IMAD.MOV R4, RZ, RZ, -R3 ;  /* 0x000000ffff047224 */ /* 0x000fe200078e0a03 */
[-C--:B------:R-:W-:Y:S03]  /*6b60*/  SHF.R.U32.HI R6, RZ, R23.reuse, R6 ;  /* 0x00000017ff067219 */ /* 0x080fe60000011606 */
[----:B------:R-:W-:Y:S01]  /*6b70*/  IMAD R31, R28, R4, R31 ;  /* 0x000000041c1f7224 */ /* 0x000fe200078e021f */
[----:B------:R-:W-:Y:S05]  /*6b80*/  SEL R15, R5, R6, !P2 ;  /* 0x00000006050f7207 */ /* 0x000fea0005000000 */
[----:B------:R-:W-:Y:S02]  /*6b90*/  IMAD.MOV R6, RZ, RZ, -R15 ;  /* 0x000000ffff067224 */ /* 0x000fe400078e0a0f */
[C---:B------:R-:W-:Y:S04]  /*6ba0*/  @!P0 IMAD.HI.U32 R2, R3.reuse, R22, RZ ;  /* 0x0000001603028227 */ /* 0x040fe800078e00ff */
[----:B------:R-:W-:Y:S01]  /*6bb0*/  IMAD R6, R26, R6, R5 ;  /* 0x000000061a067224 */ /* 0x000fe200078e0205 */
[----:B------:R-:W-:Y:S04]  /*6bc0*/  @!P0 SHF.R.U32.HI R2, RZ, R23, R2 ;  /* 0x00000017ff028219 */ /* 0x000fe80000011602 */
[----:B------:R-:W-:Y:S02]  /*6bd0*/  @!P0 SEL R0, R3, R2, !P2 ;  /* 0x0000000203008207 */ /* 0x000fe40005000000 */
[----:B------:R-:W-:Y:S02]  /*6be0*/  IADD3 R2, PT, PT, -R5, RZ, RZ ;  /* 0x000000ff05027210 */ /* 0x000fe40007ffe1ff */
[----:B------:R-:W-:Y:S01]  /*6bf0*/  @!P0 IADD3 R8, PT, PT, R15, -R0, RZ ;  /* 0x800000000f088210 */ /* 0x000fe20007ffe0ff */
[----:B------:R-:W-:Y:S02]  /*6c00*/  @!P0 IMAD R0, R7, R6, R0 ;  /* 0x0000000607008224 */ /* 0x000fe400078e0200 */
[----:B------:R-:W-:Y:S02]  /*6c10*/  IMAD R29, R24, R2, R29 ;  /* 0x00000002181d7224 */ /* 0x000fe400078e021d */
[----:B------:R-:W-:Y:S02]  /*6c20*/  @!P0 IMAD R5, R8, R26, R3 ;  /* 0x0000001a08058224 */ /* 0x000fe400078e0203 */
[----:B------:R-:W-:Y:S04]  /*6c30*/  @!P0 IMAD.MOV.U32 R3, RZ, RZ, R0 ;  /* 0x000000ffff038224 */ /* 0x000fe800078e0000 */
[----:B------:R-:W-:Y:S02]  /*6c40*/  IMAD R31, R3, R28, R31 ;  /* 0x0000001c031f7224 */ /* 0x000fe400078e021f */
[----:B------:R-:W-:Y:S07]  /*6c50*/  IMAD R29, R5, R24, R29 ;  /* 0x00000018051d7224 */ /* 0x000fee00078e021d */
.L_x_131:
[----:B-1----:R-:W-:Y:S01]  /*6c60*/  @!P1 ISETP.NE.AND P0, PT, R10, 0x1, PT ;  /* 0x000000010a00980c */ /* 0x002fe20003f05270 */
[----:B------:R-:W-:Y:S01]  /*6c70*/  @!P1 IMAD.HI.U32 R0, R31, R12, RZ ;  /* 0x0000000c1f009227 */ /* 0x000fe200078e00ff */
[----:B------:R-:W-:Y:S01]  /*6c80*/  @!P1 ISETP.NE.AND P2, PT, R9, 0x1, PT ;  /* 0x000000010900980c */ /* 0x000fe20003f45270 */
[----:B------:R-:W-:Y:S01]  /*6c90*/  ULOP3.LUT UP0, URZ, UR52, 0x90, URZ, 0xc0, !UPT ;  /* 0x0000009034ff7892 */ /* 0x000fe2000f80c0ff */
[----:B------:R-:W-:Y:S01]  /*6ca0*/  R2UR UR42, R21 ;  /* 0x00000000152a72ca */ /* 0x000fe200000e0000 */
[----:B------:R-:W-:Y:S01]  /*6cb0*/  @!P1 IMAD.HI.U32 R3, R29, R11, RZ ;  /* 0x0000000b1d039227 */ /* 0x000fe200078e00ff */
[----:B------:R-:W-:Y:S02]  /*6cc0*/  @!P1 SHF.R.U32.HI R0, RZ, R13, R0 ;  /* 0x0000000dff009219 */ /* 0x000fe40000011600 */
[----:B------:R-:W-:Y:S01]  /*6cd0*/  R2UR UR41, R20 ;  /* 0x00000000142972ca */ /* 0x000fe200000e0000 */
[----:B------:R-:W-:Y:S01]  /*6ce0*/  VIADD R78, R78, 0x1 ;  /* 0x000000014e4e7836 */ /* 0x000fe20000000000 */
[----:B------:R-:W-:Y:S02]  /*6cf0*/  @!P1 SHF.R.U32.HI R2, RZ, R14, R3 ;  /* 0x0000000eff029219 */ /* 0x000fe40000011603 */
[----:B------:R-:W-:Y:S02]  /*6d00*/  @!P1 SEL R3, R31, R0, !P2 ;  /* 0x000000001f039207 */ /* 0x000fe40005000000 */
[----:B------:R-:W-:Y:S02]  /*6d10*/  @!P1 SEL R2, R29, R2, !P0 ;  /* 0x000000021d029207 */ /* 0x000fe40004000000 */
[----:B------:R-:W-:Y:S01]  /*6d20*/  @P4 SHF.R.U32.HI R71, RZ, 0x10, R17 ;  /* 0x00000010ff474819 */ /* 0x000fe20000011611 */
[----:B------:R-:W-:Y:S02]  /*6d30*/  USHF.L.U32 UR42, UR42, 0x6, URZ ;  /* 0x000000062a2a7899 */ /* 0x000fe400080006ff */
[----:B------:R-:W-:Y:S02]  /*6d40*/  @!P1 IMAD.IADD R0, R2, 0x1, -R3 ;  /* 0x0000000102009824 */ /* 0x000fe400078e0a03 */
[----:B------:R-:W-:Y:S01]  /*6d50*/  @!P1 IMAD.IADD R2, R3, 0x1, -R2 ;  /* 0x0000000103029824 */ /* 0x000fe200078e0a02 */
[----:B------:R-:W-:Y:S01]  /*6d60*/  USHF.L.U32 UR41, UR41, 0x6, URZ ;  /* 0x0000000629297899 */ /* 0x000fe200080006ff */
[----:B------:R-:W-:Y:S02]  /*6d70*/  @!P1 IMAD R31, R0, R9, R31 ;  /* 0x00000009001f9224 */ /* 0x000fe400078e021f */
[----:B------:R-:W-:Y:S01]  /*6d80*/  @!P1 IMAD R29, R2, R10, R29 ;  /* 0x0000000a021d9224 */ /* 0x000fe200078e021d */
[----:B------:R-:W-:Y:S08]  /*6d90*/  BRA.U !UP0, `(.L_x_132) ;  /* 0x00000001087c7547 */ /* 0x000ff0000b800000 */
[----:B------:R-:W1:Y:S01]  /*6da0*/  LDCU.64 UR8, c[0x4][0x80] ;  /* 0x01001000ff0877ac */ /* 0x000e620008000a00 */
[----:B------:R-:W-:Y:S01]  /*6db0*/  MOV R2, 0x0 ;  /* 0x0000000000027802 */ /* 0x000fe20000000f00 */
[----:B------:R-:W-:Y:S02]  /*6dc0*/  HFMA2 R12, -RZ, RZ, 0, 5.9604644775390625e-08 ;  /* 0x00000001ff0c7431 */ /* 0x000fe400000001ff */
[----:B------:R-:W-:Y:S01]  /*6dd0*/  IMAD.MOV.U32 R8, RZ, RZ, 0x70 ;  /* 0x00000070ff087424 */ /* 0x000fe200078e00ff */
[----:B------:R2:W3:Y:S01]  /*6de0*/  LDC.64 R14, c[0x4][R2] ;  /* 0x01000000020e7b82 */ /* 0x0004e20000000a00 */
[----:B------:R-:W4:Y:S01]  /*6df0*/  LDCU.64 UR6, c[0x4][0x88] ;  /* 0x01001100ff0677ac */ /* 0x000f220008000a00 */
[----:B------:R-:W-:Y:S01]  /*6e00*/  IMAD.MOV.U32 R13, RZ, RZ, RZ ;  /* 0x000000ffff0d7224 */ /* 0x000fe200078e00ff */
[----:B------:R-:W2:Y:S01]  /*6e10*/  LDCU.64 UR4, c[0x4][0x8] ;  /* 0x01000100ff0477ac */ /* 0x000ea20008000a00 */
[----:B-1----:R-:W-:Y:S01]  /*6e20*/  MOV R5, UR9 ;  /* 0x0000000900057c02 */ /* 0x002fe20008000f00 */
[----:B------:R-:W-:Y:S01]  /*6e30*/  IMAD.U32 R4, RZ, RZ, UR8 ;  /* 0x00000008ff047e24 */ /* 0x000fe2000f8e00ff */
[----:B----4-:R-:W-:Y:S01]  /*6e40*/  MOV R7, UR7 ;  /* 0x0000000700077c02 */ /* 0x010fe20008000f00 */
[----:B------:R-:W-:Y:S01]  /*6e50*/  IMAD.U32 R6, RZ, RZ, UR6 ;  /* 0x00000006ff067e24 */ /* 0x000fe2000f8e00ff */
[----:B--2---:R-:W-:Y:S01]  /*6e60*/  MOV R11, UR5 ;  /* 0x00000005000b7c02 */ /* 0x004fe20008000f00 */
[----:B------:R-:W-:Y:S02]  /*6e70*/  IMAD.U32 R10, RZ, RZ, UR4 ;  /* 0x00000004ff0a7e24 */ /* 0x000fe4000f8e00ff */
[----:B------:R-:W-:Y:S07]  /*6e80*/  LEPC R20, `(.L_x_133) ;  /* 0x000000001014794e */ /* 0x000fee0000000000 */
[----:B---3-5:R-:W-:Y:S05]  /*6e90*/  CALL.ABS.NOINC R14 ;  /* 0x000000000e007343 */ /* 0x028fea0003c00000 */
.L_x_133:
[----:B------:R-:W1:Y:S01]  /*6ea0*/  LDCU.64 UR8, c[0x4][0x80] ;  /* 0x01001000ff0877ac */ /* 0x000e620008000a00 */
[----:B------:R-:W2:Y:S01]  /*6eb0*/  LDC.64 R2, c[0x4][R2] ;  /* 0x0100000002027b82 */ /* 0x000ea20000000a00 */
[----:B------:R-:W-:Y:S02]  /*6ec0*/  HFMA2 R12, -RZ, RZ, 0, 5.9604644775390625e-08 ;  /* 0x00000001ff0c7431 */ /* 0x000fe400000001ff */
[----:B------:R-:W-:Y:S02]  /*6ed0*/  IMAD.MOV.U32 R8, RZ, RZ, 0x70 ;  /* 0x00000070ff087424 */ /* 0x000fe400078e00ff */
[----:B------:R-:W-:Y:S01]  /*6ee0*/  IMAD.MOV.U32 R13, RZ, RZ, RZ ;  /* 0x000000ffff0d7224 */ /* 0x000fe200078e00ff */
[----:B------:R-:W3:Y:S01]  /*6ef0*/  LDCU.64 UR6, c[0x4][0x88] ;  /* 0x01001100ff0677ac */ /* 0x000ee20008000a00 */
[----:B------:R-:W4:Y:S01]  /*6f00*/  LDCU.64 UR4, c[0x4][0x8] ;  /* 0x01000100ff0477ac */ /* 0x000f220008000a00 */
[----:B-1----:R-:W-:Y:S02]  /*6f10*/  MOV R4, UR8 ;  /* 0x0000000800047c02 */ /* 0x002fe40008000f00 */
[----:B------:R-:W-:Y:S02]  /*6f20*/  MOV R5, UR9 ;  /* 0x0000000900057c02 */ /* 0x000fe40008000f00 */
[----:B---3--:R-:W-:Y:S01]  /*6f30*/  MOV R7, UR7 ;  /* 0x0000000700077c02 */ /* 0x008fe20008000f00 */
[----:B------:R-:W-:Y:S01]  /*6f40*/  IMAD.U32 R6, RZ, RZ, UR6 ;  /* 0x00000006ff067e24 */ /* 0x000fe2000f8e00ff */
[----:B----4-:R-:W-:Y:S01]  /*6f50*/  MOV R11, UR5 ;  /* 0x00000005000b7c02 */ /* 0x010fe20008000f00 */
[----:B------:R-:W-:Y:S02]  /*6f60*/  IMAD.U32 R10, RZ, RZ, UR4 ;  /* 0x00000004ff0a7e24 */ /* 0x000fe4000f8e00ff */
[----:B------:R-:W-:Y:S07]  /*6f70*/  LEPC R20, `(.L_x_132) ;  /* 0x000000001014794e */ /* 0x000fee0000000000 */
[----:B--2---:R-:W-:Y:S05]  /*6f80*/  CALL.ABS.NOINC R2 ;  /* 0x0000000002007343 */ /* 0x004fea0003c00000 */
.L_x_132:
[----:B------:R-:W-:Y:S01]  /*6f90*/  ISETP.NE.U32.AND P4, PT, R54, RZ, PT ;  /* 0x000000ff3600720c */ /* 0x000fe20003f85070 */
[----:B------:R-:W-:Y:S01]  /*6fa0*/  UISETP.NE.AND UP2, UPT, UR53, URZ, UPT ;  /* 0x000000ff3500728c */ /* 0x000fe2000bf45270 */
[----:B------:R-:W-:Y:S01]  /*6fb0*/  ISETP.NE.U32.AND P2, PT, RZ, UR38, PT ;  /* 0x00000026ff007c0c */ /* 0x000fe2000bf45070 */
[----:B------:R-:W-:Y:S01]  /*6fc0*/  UISETP.NE.U32.AND UP1, UPT, UR44, URZ, UPT ;  /* 0x000000ff2c00728c */ /* 0x000fe2000bf25070 */
[----:B------:R-:W-:Y:S01]  /*6fd0*/  ISETP.NE.AND.EX P4, PT, R55, RZ, PT, P4 ;  /* 0x000000ff3700720c */ /* 0x000fe20003f85340 */
[----:B------:R-:W-:Y:S01]  /*6fe0*/  UPLOP3.LUT UP0, UPT, UPT, UPT, UPT, 0x40, 0x4 ;  /* 0x000000000004789c */ /* 0x000fe20003f0e870 */
[----:B------:R-:W-:Y:S01]  /*6ff0*/  ISETP.NE.AND.EX P2, PT, RZ, UR39, PT, P2 ;  /* 0x00000027ff007c0c */ /* 0x000fe2000bf45320 */
[----:B------:R-:W-:Y:S01]  /*7000*/  UISETP.NE.AND.EX UP1, UPT, UR45, URZ, UPT, UP1 ;  /* 0x000000ff2d00728c */ /* 0x000fe2000bf25310 */
[----:B------:R-:W-:Y:S04]  /*7010*/  PLOP3.LUT P1, PT, PT, PT, UP2, 0x80, 0x8 ;  /* 0x000000000008781c */ /* 0x000fe80003f2f028 */
[----:B------:R-:W-:Y:S06]  /*7020*/  @UP2 UPLOP3.LUT UP0, UPT, UPT, UPT, UP1, 0x80, 0x8 ;  /* 0x000000000008289c */ /* 0x000fec0003f0f010 */
[----:B------:R-:W-:Y:S01]  /*7030*/  PLOP3.LUT P0, PT, PT, PT, UP0, 0x80, 0x8 ;  /* 0x000000000008781c */ /* 0x000fe20003f0f008 */
[----:B------:R-:W-:Y:S01]  /*7040*/  @!UPT UIADD3 URZ, UPT, UPT, URZ, URZ, URZ ;  /* 0x000000fffffff290 */ /* 0x000fe2000fffe0ff */
[----:B------:R-:W-:Y:S11]  /*7050*/  BRA.U !UP1, `(.L_x_134) ;  /* 0x0000000109387547 */ /* 0x000ff6000b800000 */
[----:B------:R-:W-:Y:S01]  /*7060*/  UISETP.NE.U32.AND UP0, UPT, UR38, URZ, UPT ;  /* 0x000000ff2600728c */ /* 0x000fe2000bf05070 */
[----:B------:R-:W-:Y:S02]  /*7070*/  HFMA2 R0, -RZ, RZ, 0, 5.9604644775390625e-08 ;  /* 0x00000001ff007431 */ /* 0x000fe400000001ff */
[----:B------:R-:W-:Y:S01]  /*7080*/  IMAD.MOV.U32 R59, RZ, RZ, 0x1 ;  /* 0x00000001ff3b7424 */ /* 0x000fe200078e00ff */
[----:B------:R-:W-:Y:S06]  /*7090*/  UISETP.NE.AND.EX UP0, UPT, UR39, URZ, UPT, UP0 ;  /* 0x000000ff2700728c */ /* 0x000fec000bf05300 */
[----:B------:R-:W-:Y:S05]  /*70a0*/  PLOP3.LUT P3, PT, PT, PT, UP0, 0x80, 0x8 ;  /* 0x000000000008781c */ /* 0x000fea0003f6f008 */
[----:B------:R-:W1:Y:S01]  /*70b0*/  @UP0 LDCU.64 UR6, c[0x0][0x888] ;  /* 0x00011100ff0607ac */ /* 0x000e620008000a00 */
[----:B------:R-:W-:Y:S07]  /*70c0*/  @UP0 UIMAD UR4, UR36, UR44, URZ ;  /* 0x0000002c240402a4 */ /* 0x000fee000f8e02ff */
[----:B------:R-:W-:Y:S01]  /*70d0*/  @!P3 PRMT R59, R0, 0x7610, R59 ;  /* 0x00007610003bb816 */ /* 0x000fe2000000003b */
[----:B-1----:R-:W-:Y:S03]  /*70e0*/  @UP0 UIMAD.WIDE UR6, UR4, 0x4, UR6 ;  /* 0x00000004040608a5 */ /* 0x002fe6000f8e0206 */
[----:B------:R-:W1:Y:S03]  /*70f0*/  @!UP0 LDCU UR4, c[0x0][0x880] ;  /* 0x00011000ff0487ac */ /* 0x000e660008000800 */
[----:B------:R-:W-:Y:S01]  /*7100*/  IMAD.U32 R2, RZ, RZ, UR6 ;  /* 0x00000006ff027e24 */ /* 0x000fe2000f8e00ff */
[----:B------:R-:W-:Y:S05]  /*7110*/  MOV R3, UR7 ;  /* 0x0000000700037c02 */ /* 0x000fea0008000f00 */
[----:B-----5:R2:W5:Y:S02]  /*7120*/  @P3 LDG.E R35, desc[UR46][R2.64] ;  /* 0x0000002e02233981 */ /* 0x020564000c1e1900 */
[----:B-12---:R-:W-:Y:S02]  /*7130*/  @!P3 IMAD.U32 R35, RZ, RZ, UR4 ;  /* 0x00000004ff23be24 */ /* 0x006fe4000f8e00ff */
.L_x_134:
[----:B------:R-:W-:Y:S05]  /*7140*/  @!P4 BRA `(.L_x_135) ;  /* 0x000000000020c947 */ /* 0x000fea0003800000 */
[----:B------:R-:W-:Y:S04]  /*7150*/  ISETP.NE.U32.AND P3, PT, R52, RZ, PT ;  /* 0x000000ff3400720c */ /* 0x000fe80003f65070 */
[----:B------:R-:W-:Y:S11]  /*7160*/  ISETP.NE.AND.EX P3, PT, R53, RZ, PT, P3 ;  /* 0x000000ff3500720c */ /* 0x000ff60003f65330 */
[----:B------:R-:W-:Y:S02]  /*7170*/  @!UPT UIADD3 URZ, UPT, UPT, URZ, URZ, URZ ;  /* 0x000000fffffff290 */ /* 0x000fe4000fffe0ff */
[----:B------:R-:W1:Y:S01]  /*7180*/  @P3 LDC.64 R2, c[0x0][0x8a8] ;  /* 0x00022a00ff023b82 */ /* 0x000e620000000a00 */
[----:B------:R-:W-:Y:S04]  /*7190*/  @P3 IMAD R0, R54, UR36, RZ ;  /* 0x0000002436003c24 */ /* 0x000fe8000f8e02ff */
[----:B-1----:R-:W-:Y:S05]  /*71a0*/  @P3 IMAD.WIDE R2, R0, 0x4, R2 ;  /* 0x0000000400023825 */ /* 0x002fea00078e0202 */
[----:B-----5:R1:W5:Y:S02]  /*71b0*/  @P3 LDG.E R32, desc[UR46][R2.64] ;  /* 0x0000002e02203981 */ /* 0x020364000c1e1900 */
[----:B-1----:R-:W2:Y:S02]  /*71c0*/  @!P3 LDC R32, c[0x0][0x8a0] ;  /* 0x00022800ff20bb82 */ /* 0x002ea40000000800 */
.L_x_135:
[----:B-----5:R-:W-:Y:S01]  /*71d0*/  FSETP.NEU.AND P3, PT, R35, RZ, PT ;  /* 0x000000ff2300720b */ /* 0x020fe20003f6d000 */
[----:B------:R-:W-:Y:S01]  /*71e0*/  ULOP3.LUT UR4, UR51, 0x1, URZ, 0x3c, !UPT ;  /* 0x0000000133047892 */ /* 0x000fe2000f8e3cff */
[----:B------:R-:W-:Y:S01]  /*71f0*/  SEL R5, RZ, 0xffffffff, P2 ;  /* 0xffffffffff057807 */ /* 0x000fe20001000000 */
[----:B------:R-:W-:Y:S01]  /*7200*/  IMAD.U32 R38, RZ, RZ, UR56 ;  /* 0x00000038ff267e24 */ /* 0x000fe2000f8e00ff */
[----:B------:R-:W-:Y:S01]  /*7210*/  @P1 LOP3.LUT P2, RZ, R59, 0xff, RZ, 0xc0, !PT ;  /* 0x000000ff3bff1812 */ /* 0x000fe2000784c0ff */
[----:B------:R-:W-:Y:S01]  /*7220*/  IMAD.SHL.U32 R81, R68, 0x2, RZ ;  /* 0x0000000244517824 */ /* 0x000fe200078e00ff */
[----:B------:R-:W-:Y:S01]  /*7230*/  @P1 SEL R2, RZ, 0xffffffff, P3 ;  /* 0xffffffffff021807 */ /* 0x000fe20001800000 */
[----:B------:R-:W-:Y:S01]  /*7240*/  IMAD.U32 R83, RZ, RZ, UR4 ;  /* 0x00000004ff537e24 */ /* 0x000fe2000f8e00ff */
[----:B------:R-:W-:Y:S01]  /*7250*/  LEA R76, R30, UR48, 0x3 ;  /* 0x000000301e4c7c11 */ /* 0x000fe2000f8e18ff */
[----:B------:R-:W-:Y:S01]  /*7260*/  IMAD.SHL.U32 R38, R38, 0x1000, RZ ;  /* 0x0000100026267824 */ /* 0x000fe200078e00ff */
[----:B------:R-:W-:Y:S01]  /*7270*/  @P0 SEL R2, R5, R2, !P2 ;  /* 0x0000000205020207 */ /* 0x000fe20005000000 */
[----:B------:R-:W-:Y:S01]  /*7280*/  BSSY B1, `(.L_x_136) ;  /* 0x0000035000017945 */ /* 0x000fe20003800000 */
[----:B------:R-:W-:Y:S01]  /*7290*/  SHF.L.U32 R3, R73, 0x1f, RZ ;  /* 0x0000001f49037819 */ /* 0x000fe200000006ff */
[----:B------:R-:W-:Y:S01]  /*72a0*/  IMAD.MOV.U32 R82, RZ, RZ, 0x1 ;  /* 0x00000001ff527424 */ /* 0x000fe200078e00ff */
[----:B------:R-:W-:Y:S01]  /*72b0*/  @P1 LOP3.LUT R2, R2, 0x1, RZ, 0xc0, !PT ;  /* 0x0000000102021812 */ /* 0x000fe200078ec0ff */
[----:B------:R-:W-:Y:S01]  /*72c0*/  IMAD R34, R30, 0x20, R33 ;  /* 0x000000201e227824 */ /* 0x000fe200078e0221 */
[----:B------:R-:W-:Y:S01]  /*72d0*/  PLOP3.LUT P2, PT, PT, PT, UP1, 0x80, 0x8 ;  /* 0x000000000008781c */ /* 0x000fe20003f4f018 */
[----:B------:R-:W-:Y:S01]  /*72e0*/  IMAD.U32 R80, RZ, RZ, UR56 ;  /* 0x00000038ff507e24 */ /* 0x000fe2000f8e00ff */
[----:B------:R-:W-:Y:S01]  /*72f0*/  ISETP.NE.U32.OR P5, PT, R2, 0x1, !P1 ;  /* 0x000000010200780c */ /* 0x000fe20004fa5470 */
[----:B------:R-:W-:Y:S01]  /*7300*/  IMAD.U32 R2, RZ, RZ, UR56 ;  /* 0x00000038ff027e24 */ /* 0x000fe2000f8e00ff */
[----:B------:R-:W-:Y:S02]  /*7310*/  CS2R R50, SRZ ;  /* 0x0000000000327805 */ /* 0x000fe4000001ff00 */
[----:B------:R-:W-:Y:S02]  /*7320*/  CS2R R48, SRZ ;  /* 0x0000000000307805 */ /* 0x000fe4000001ff00 */
[----:B------:R-:W-:Y:S02]  /*7330*/  P2R R79, PR, RZ, 0x20 ;  /* 0x00000020ff4f7803 */ /* 0x000fe40000000000 */
[----:B------:R-:W-:Y:S02]  /*7340*/  CS2R R42, SRZ ;  /* 0x00000000002a7805 */ /* 0x000fe4000001ff00 */
[----:B------:R-:W-:Y:S02]  /*7350*/  LEA R0, R2, UR48, 0x3 ;  /* 0x0000003002007c11 */ /* 0x000fe4000f8e18ff */
[----:B------:R-:W-:Y:S02]  /*7360*/  CS2R R40, SRZ ;  /* 0x0000000000287805 */ /* 0x000fe4000001ff00 */
[----:B------:R-:W-:Y:S02]  /*7370*/  SEL R2, RZ, 0xffffffff, P3 ;  /* 0xffffffffff027807 */ /* 0x000fe40001800000 */
[----:B------:R-:W-:Y:S02]  /*7380*/  LOP3.LUT P3, R77, R59, 0xff, RZ, 0xc0, !PT ;  /* 0x000000ff3b4d7812 */ /* 0x000fe4000786c0ff */
[----:B------:R-:W-:Y:S02]  /*7390*/  IADD3 R39, PT, PT, R38, UR48, R81 ;  /* 0x0000003026277c10 */ /* 0x000fe4000fffe051 */
[----:B------:R-:W-:Y:S02]  /*73a0*/  @P5 SHF.L.U32 R7, R83, 0x1f, RZ ;  /* 0x0000001f53075819 */ /* 0x000fe400000006ff */
[----:B------:R-:W-:Y:S02]  /*73b0*/  @P2 SEL R2, R5, R2, !P3 ;  /* 0x0000000205022207 */ /* 0x000fe40005800000 */
[----:B------:R-:W1:Y:S02]  /*73c0*/  @P5 SYNCS.PHASECHK.TRANS64.TRYWAIT P1, [R0+URZ+0x230], R7 ;  /* 0x00023007000055a7 */ /* 0x000e6400080211ff */
[----:B------:R-:W-:Y:S04]  /*73d0*/  LOP3.LUT R2, R2, 0x1, RZ, 0xc0, !PT ;  /* 0x0000000102027812 */ /* 0x000fe800078ec0ff */
[----:B------:R-:W-:Y:S04]  /*73e0*/  ISETP.NE.U32.AND P4, PT, R2, 0x1, PT ;  /* 0x000000010200780c */ /* 0x000fe80003f85070 */
[----:B------:R-:W-:Y:S01]  /*73f0*/  P2R R85, PR, RZ, 0x10 ;  /* 0x00000010ff557803 */ /* 0x000fe20000000000 */
[----:B------:R3:W4:Y:S01]  /*7400*/  SYNCS.PHASECHK.TRANS64.TRYWAIT P0, [R76+URZ+0x290], R3 ;  /* 0x000290034c0075a7 */ /* 0x00072200080011ff */
[----:B-1----:R-:W-:Y:S01]  /*7410*/  @P5 SEL R82, RZ, 0x1, !P1 ;  /* 0x00000001ff525807 */ /* 0x002fe20004800000 */
[----:B---3--:R-:W-:Y:S06]  /*7420*/  @!P5 BRA `(.L_x_137) ;  /* 0x000000000068d947 */ /* 0x008fec0003800000 */
[----:B------:R-:W-:Y:S01]  /*7430*/  LOP3.LUT P5, RZ, R69, 0x40, RZ, 0xc0, !PT ;  /* 0x0000004045ff7812 */ /* 0x000fe200078ac0ff */
[C---:B------:R-:W-:Y:S01]  /*7440*/  VIADD R4, R39.reuse, 0x400 ;  /* 0x0000040027047836 */ /* 0x040fe20000000000 */
[----:B------:R-:W-:Y:S01]  /*7450*/  ISETP.NE.AND P2, PT, R82, RZ, PT ;  /* 0x000000ff5200720c */ /* 0x000fe20003f45270 */
[----:B------:R-:W-:Y:S01]  /*7460*/  BSSY B0, `(.L_x_138) ;  /* 0x000000d000007945 */ /* 0x000fe20003800000 */
[----:B------:R-:W-:Y:S01]  /*7470*/  PLOP3.LUT P1, PT, PT, PT, PT, 0x8, 0x80 ;  /* 0x000000000080781c */ /* 0x000fe20003f2e170 */
[----:B------:R-:W-:Y:S01]  /*7480*/  @P4 VIADD R2, R39, 0x410 ;  /* 0x0000041027024836 */ /* 0x000fe20000000000 */
[----:B------:R-:W-:Y:S02]  /*7490*/  @P4 PLOP3.LUT P1, PT, P5, PT, PT, 0x80, 0x8 ;  /* 0x000000000008481c */ /* 0x000fe40002f2f070 */
[----:B------:R-:W-:Y:S02]  /*74a0*/  CS2R R50, SRZ ;  /* 0x0000000000327805 */ /* 0x000fe4000001ff00 */
[----:B------:R-:W-:Y:S02]  /*74b0*/  CS2R R48, SRZ ;  /* 0x0000000000307805 */ /* 0x000fe4000001ff00 */
[----:B------:R-:W-:Y:S02]  /*74c0*/  CS2R R42, SRZ ;  /* 0x00000000002a7805 */ /* 0x000fe4000001ff00 */
[----:B------:R-:W-:Y:S05]  /*74d0*/  CS2R R40, SRZ ;  /* 0x0000000000287805 */ /* 0x000fea000001ff00 */
[----:B------:R-:W-:Y:S01]  /*74e0*/  @P1 VIADD R2, R4, 0xfffffff0 ;  /* 0xfffffff004021836 */ /* 0x000fe20000000000 */
[----:B------:R-:W-:Y:S06]  /*74f0*/  @P2 BRA `(.L_x_139) ;  /* 0x00000000000c2947 */ /* 0x000fec0003800000 */
[----:B------:R-:W-:Y:S04]  /*7500*/  SHF.L.U32 R5, R83, 0x1f, RZ ;  /* 0x0000001f53057819 */ /* 0x000fe800000006ff */
[----:B------:R-:W1:Y:S02]  /*7510*/  SYNCS.PHASECHK.TRANS64.TRYWAIT P1, [R0+URZ+0x230], R5 ;  /* 0x00023005000075a7 */ /* 0x000e6400080211ff */
[----:B-1----:R-:W-:Y:S05]  /*7520*/  @!P1 BRA `(.L_x_140) ;  /* 0x0000002800d49947 */ /* 0x002fea0003800000 */
.L_x_139:
[----:B------:R-:W-:Y:S05]  /*7530*/  BSYNC B0 ;  /* 0x0000000000007941 */ /* 0x000fea0003800000 */
.L_x_138:
[----:B------:R-:W-:Y:S01]  /*7540*/  UIADD3 UR5, UPT, UPT, UR56, 0x1, URZ ;  /* 0x0000000138057890 */ /* 0x000fe2000fffe0ff */
[----:B------:R-:W-:Y:S03]  /*7550*/  ISETP.NE.AND P1, PT, R85, RZ, PT ;  /* 0x000000ff5500720c */ /* 0x000fe60003f25270 */
[----:B------:R-:W-:Y:S04]  /*7560*/  UISETP.NE.AND UP0, UPT, UR5, 0x3, UPT ;  /* 0x000000030500788c */ /* 0x000fe8000bf05270 */
[----:B------:R-:W-:Y:S02]  /*7570*/  USEL UR4, URZ, 0x1, UP0 ;  /* 0x00000001ff047887 */ /* 0x000fe40008000000 */
[----:B------:R-:W-:Y:S04]  /*7580*/  USEL UR5, UR5, URZ, UP0 ;  /* 0x000000ff05057287 */ /* 0x000fe80008000000 */
[----:B------:R3:W1:Y:S01]  /*7590*/  @P1 LDS.128 R48, [R2] ;  /* 0x0000000002301984 */ /* 0x0006620000000c00 */
[----:B------:R-:W-:Y:S01]  /*75a0*/  LOP3.LUT R83, R83, UR4, RZ, 0x3c, !PT ;  /* 0x0000000453537c12 */ /* 0x000fe2000f8e3cff */
[----:B------:R-:W-:Y:S02]  /*75b0*/  IMAD.U32 R80, RZ, RZ, UR5 ;  /* 0x00000005ff507e24 */ /* 0x000fe4000f8e00ff */
[----:B------:R3:W1:Y:S04]  /*75c0*/  @P1 LDS.128 R40, [R39+0x400] ;  /* 0x0004000027281984 */ /* 0x0006680000000c00 */
.L_x_137:
[----:B------:R-:W-:Y:S05]  /*75d0*/  BSYNC B1 ;  /* 0x0000000000017941 */ /* 0x000fea0003800000 */
.L_x_136:
[----:B-1----:R-:W-:Y:S04]  /*75e0*/  SHF.R.U32.HI R5, RZ, 0x15, R34 ;  /* 0x00000015ff057819 */ /* 0x002fe80000011622 */
[----:B------:R-:W-:Y:S01]  /*75f0*/  LOP3.LUT P1, RZ, R5, 0x3, R70, 0x48, !PT ;  /* 0x0000000305ff7812 */ /* 0x000fe20007824846 */
[----:B------:R-:W-:Y:S01]  /*7600*/  @!UPT UIADD3 URZ, UPT, UPT, URZ, URZ, URZ ;  /* 0x000000fffffff290 */ /* 0x000fe2000fffe0ff */
[----:B----4-:R-:W-:Y:S11]  /*7610*/  @P0 BRA `(.L_x_141) ;  /* 0x0000000000080947 */ /* 0x010ff60003800000 */
[----:B------:R-:W1:Y:S02]  /*7620*/  SYNCS.PHASECHK.TRANS64.TRYWAIT P0, [R76+URZ+0x290], R3 ;  /* 0x000290034c0075a7 */ /* 0x000e6400080011ff */
[----:B-1----:R-:W-:Y:S05]  /*7630*/  @!P0 BRA `(.L_x_142) ;  /* 0x0000002800a48947 */ /* 0x002fea0003800000 */
.L_x_141:
[----:B------:R-:W-:Y:S05]  /*7640*/  @!P1 BRA `(.L_x_143) ;  /* 0x0000000000409947 */ /* 0x000fea0003800000 */
[----:B------:R-:W4:Y:S01]  /*7650*/  LDCU.64 UR8, c[0x4][0x70] ;  /* 0x01000e00ff0877ac */ /* 0x000f220008000a00 */
[----:B-1----:R-:W-:Y:S01]  /*7660*/  MOV R3, 0x0 ;  /* 0x0000000000037802 */ /* 0x002fe20000000f00 */
[----:B------:R-:W-:Y:S02]  /*7670*/  HFMA2 R12, -RZ, RZ, 0, 5.9604644775390625e-08 ;  /* 0x00000001ff0c7431 */ /* 0x000fe400000001ff */
[----:B------:R-:W-:Y:S02]  /*7680*/  IMAD.MOV.U32 R8, RZ, RZ, 0x192 ;  /* 0x00000192ff087424 */ /* 0x000fe400078e00ff */
[----:B------:R-:W-:Y:S01]  /*7690*/  IMAD.MOV.U32 R13, RZ, RZ, RZ ;  /* 0x000000ffff0d7224 */ /* 0x000fe200078e00ff */
[----:B------:R-:W1:Y:S01]  /*76a0*/  LDCU.64 UR6, c[0x4][0x78] ;  /* 0x01000f00ff0677ac */ /* 0x000e620008000a00 */
[----:B---3--:R-:W3:Y:S01]  /*76b0*/  LDC.64 R2, c[0x4][R3] ;  /* 0x0100000003027b82 */ /* 0x008ee20000000a00 */
[----:B------:R-:W5:Y:S01]  /*76c0*/  LDCU.64 UR4, c[0x4][0x10] ;  /* 0x01000200ff0477ac */ /* 0x000f620008000a00 */
[----:B----4-:R-:W-:Y:S01]  /*76d0*/  MOV R5, UR9 ;  /* 0x0000000900057c02 */ /* 0x010fe20008000f00 */
[----:B------:R-:W-:Y:S01]  /*76e0*/  IMAD.U32 R4, RZ, RZ, UR8 ;  /* 0x00000008ff047e24 */ /* 0x000fe2000f8e00ff */
[----:B-1----:R-:W-:Y:S01]  /*76f0*/  MOV R7, UR7 ;  /* 0x0000000700077c02 */ /* 0x002fe20008000f00 */
[----:B------:R-:W-:Y:S01]  /*7700*/  IMAD.U32 R6, RZ, RZ, UR6 ;  /* 0x00000006ff067e24 */ /* 0x000fe2000f8e00ff */
[----:B-----5:R-:W-:Y:S01]  /*7710*/  MOV R11, UR5 ;  /* 0x00000005000b7c02 */ /* 0x020fe20008000f00 */
[----:B------:R-:W-:Y:S02]  /*7720*/  IMAD.U32 R10, RZ, RZ, UR4 ;  /* 0x00000004ff0a7e24 */ /* 0x000fe4000f8e00ff */
[----:B------:R-:W-:Y:S07]  /*7730*/  LEPC R20, `(.L_x_143) ;  /* 0x000000001014794e */ /* 0x000fee0000000000 */
[----:B--23--:R-:W-:Y:S05]  /*7740*/  CALL.ABS.NOINC R2 ;  /* 0x0000000002007343 */ /* 0x00cfea0003c00000 */
.L_x_143:
[----:B------:R-:W-:Y:S01]  /*7750*/  SHF.L.U32 R20, R40, 0x10, RZ ;  /* 0x0000001028147819 */ /* 0x000fe200000006ff */
[----:B------:R-:W-:Y:S05]  /*7760*/  WARPSYNC.ALL ;  /* 0x0000000000007948 */ /* 0x000fea0003800000 */
[----:B------:R-:W-:Y:S01]  /*7770*/  R2UR UR4, R34 ;  /* 0x00000000220472ca */ /* 0x000fe200000e0000 */
[----:B------:R-:W-:Y:S01]  /*7780*/  BSSY.RECONVERGENT B0, `(.L_x_144) ;  /* 0x0000055000007945 */ /* 0x000fe20003800200 */
[----:B------:R-:W-:Y:S02]  /*7790*/  LOP3.LUT R21, R40, 0xffff0000, RZ, 0xc0, !PT ;  /* 0xffff000028157812 */ /* 0x000fe400078ec0ff */
[----:B------:R-:W-:Y:S02]  /*77a0*/  LOP3.LUT R36, R41, 0xffff0000, RZ, 0xc0, !PT ;  /* 0xffff000029247812 */ /* 0x000fe400078ec0ff */
[----:B------:R-:W-:Y:S02]  /*77b0*/  SHF.L.U32 R37, R43, 0x10, RZ ;  /* 0x000000102b257819 */ /* 0x000fe400000006ff */
[----:B------:R-:W-:Y:S02]  /*77c0*/  MOV R84, 0x10 ;  /* 0x0000001000547802 */ /* 0x000fe40000000f00 */
[----:B------:R-:W-:Y:S02]  /*77d0*/  LOP3.LUT P6, RZ, R69, 0x40, RZ, 0xc0, !PT ;  /* 0x0000004045ff7812 */ /* 0x000fe400078cc0ff */
[----:B------:R-:W-:Y:S01]  /*77e0*/  ISETP.NE.AND P0, PT, R74, RZ, PT ;  /* 0x000000ff4a00720c */ /* 0x000fe20003f05270 */
[----:B------:R-:W2:Y:S01]  /*77f0*/  LDTM.x16 R4, tmem[UR4] ;  /* 0x00000004000479ee */ /* 0x000ea20008240000 */
[----:B------:R-:W-:Y:S04]  /*7800*/  SEL R84, R84, 0xfffffff0, !P6 ;  /* 0xfffffff054547807 */ /* 0x000fe80007000000 */
[----:B------:R-:W-:Y:S01]  /*7810*/  IADD3 R86, PT, PT, R39, R84, RZ ;  /* 0x0000005427567210 */ /* 0x000fe20007ffe0ff */
[C---:B--2---:R-:W-:Y:S01]  /*7820*/  FMUL R0, R32.reuse, R4 ;  /* 0x0000000420007220 */ /* 0x044fe20000400000 */
[C---:B---3--:R-:W-:Y:S01]  /*7830*/  FMUL R2, R32.reuse, R5 ;  /* 0x0000000520027220 */ /* 0x048fe20000400000 */
[C---:B-1----:R-:W-:Y:S01]  /*7840*/  FMUL R3, R32.reuse, R6 ;  /* 0x0000000620037220 */ /* 0x042fe20000400000 */
[----:B------:R-:W-:Y:S01]  /*7850*/  FMUL R7, R32, R7 ;  /* 0x0000000720077220 */ /* 0x000fe20000400000 */
[----:B------:R-:W-:Y:S01]  /*7860*/  FFMA R0, R35, R20, R0 ;  /* 0x0000001423007223 */ /* 0x000fe20000000000 */
[----:B------:R-:W-:Y:S01]  /*7870*/  SHF.L.U32 R20, R41, 0x10, RZ ;  /* 0x0000001029147819 */ /* 0x000fe200000006ff */
[C---:B------:R-:W-:Y:S01]  /*7880*/  FFMA R2, R35.reuse, R21, R2 ;  /* 0x0000001523027223 */ /* 0x040fe20000000002 */
[----:B------:R-:W-:Y:S01]  /*7890*/  SHF.L.U32 R21, R42, 0x10, RZ ;  /* 0x000000102a157819 */ /* 0x000fe200000006ff */
[C---:B------:R-:W-:Y:S01]  /*78a0*/  FMUL R4, R32.reuse, R8 ;  /* 0x0000000820047220 */ /* 0x040fe20000400000 */
[----:B------:R-:W-:Y:S01]  /*78b0*/  FMUL R5, R32, R9 ;  /* 0x0000000920057220 */ /* 0x000fe20000400000 */
[C---:B------:R-:W-:Y:S01]  /*78c0*/  FFMA R3, R35.reuse, R20, R3 ;  /* 0x0000001423037223 */ /* 0x040fe20000000003 */
[----:B------:R-:W-:Y:S01]  /*78d0*/  LOP3.LUT R20, R42, 0xffff0000, RZ, 0xc0, !PT ;  /* 0xffff00002a147812 */ /* 0x000fe200078ec0ff */
[----:B------:R-:W-:Y:S01]  /*78e0*/  FFMA R7, R35, R36, R7 ;  /* 0x0000002423077223 */ /* 0x000fe20000000007 */
[----:B------:R-:W-:Y:S01]  /*78f0*/  LOP3.LUT R36, R43, 0xffff0000, RZ, 0xc0, !PT ;  /* 0xffff00002b247812 */ /* 0x000fe200078ec0ff */
[----:B------:R-:W-:Y:S01]  /*7900*/  FMUL R6, R32, R10 ;  /* 0x0000000a20067220 */ /* 0x000fe20000400000 */
[----:B------:R-:W-:Y:S01]  /*7910*/  F2FP.BF16.F32.PACK_AB R44, R2, R0 ;  /* 0x00000000022c723e */ /* 0x000fe200000010ff */
[----:B------:R-:W-:Y:S01]  /*7920*/  FMUL R11, R32, R11 ;  /* 0x0000000b200b7220 */ /* 0x000fe20000400000 */
[----:B------:R-:W-:Y:S01]  /*7930*/  F2FP.BF16.F32.PACK_AB R45, R7, R3 ;  /* 0x00000003072d723e */ /* 0x000fe200000010ff */
[C---:B------:R-:W-:Y:S01]  /*7940*/  FFMA R4, R35.reuse, R21, R4 ;  /* 0x0000001523047223 */ /* 0x040fe20000000004 */
[C---:B------:R-:W-:Y:S01]  /*7950*/  FFMA R5, R35.reuse, R20, R5 ;  /* 0x0000001423057223 */ /* 0x040fe20000000005 */
[C---:B------:R-:W-:Y:S01]  /*7960*/  FFMA R6, R35.reuse, R37, R6 ;  /* 0x0000002523067223 */ /* 0x040fe20000000006 */
[----:B------:R-:W-:Y:S01]  /*7970*/  SHF.L.U32 R20, R48, 0x10, RZ ;  /* 0x0000001030147819 */ /* 0x000fe200000006ff */
[----:B------:R-:W-:Y:S01]  /*7980*/  FFMA R11, R35, R36, R11 ;  /* 0x00000024230b7223 */ /* 0x000fe2000000000b */
[----:B------:R-:W-:Y:S01]  /*7990*/  FMUL R8, R32, R12 ;  /* 0x0000000c20087220 */ /* 0x000fe20000400000 */
[----:B------:R-:W-:Y:S01]  /*79a0*/  LOP3.LUT R36, R48, 0xffff0000, RZ, 0xc0, !PT ;  /* 0xffff000030247812 */ /* 0x000fe200078ec0ff */
[C---:B------:R-:W-:Y:S01]  /*79b0*/  FMUL R9, R32.reuse, R13 ;  /* 0x0000000d20097220 */ /* 0x040fe20000400000 */
[----:B------:R-:W-:Y:S01]  /*79c0*/  SHF.L.U32 R21, R49, 0x10, RZ ;  /* 0x0000001031157819 */ /* 0x000fe200000006ff */
[C---:B------:R-:W-:Y:S01]  /*79d0*/  FMUL R10, R32.reuse, R14 ;  /* 0x0000000e200a7220 */ /* 0x040fe20000400000 */
[----:B------:R-:W-:Y:S01]  /*79e0*/  FFMA R8, R35, R20, R8 ;  /* 0x0000001423087223 */ /* 0x000fe20000000008 */
[----:B------:R-:W-:Y:S01]  /*79f0*/  LOP3.LUT R20, R49, 0xffff0000, RZ, 0xc0, !PT ;  /* 0xffff000031147812 */ /* 0x000fe200078ec0ff */
[C---:B------:R-:W-:Y:S01]  /*7a00*/  FFMA R9, R35.reuse, R36, R9 ;  /* 0x0000002423097223 */ /* 0x040fe20000000009 */
[----:B------:R-:W-:Y:S01]  /*7a10*/  FMUL R15, R32, R15 ;  /* 0x0000000f200f7220 */ /* 0x000fe20000400000 */
[C---:B------:R-:W-:Y:S01]  /*7a20*/  FFMA R10, R35.reuse, R21, R10 ;  /* 0x00000015230a7223 */ /* 0x040fe2000000000a */
[----:B------:R-:W-:Y:S01]  /*7a30*/  SHF.L.U32 R21, R50, 0x10, RZ ;  /* 0x0000001032157819 */ /* 0x000fe200000006ff */
[----:B------:R-:W-:Y:S01]  /*7a40*/  FMUL R12, R32, R16 ;  /* 0x00000010200c7220 */ /* 0x000fe20000400000 */
[----:B------:R-:W-:Y:S01]  /*7a50*/  LOP3.LUT R36, R50, 0xffff0000, RZ, 0xc0, !PT ;  /* 0xffff000032247812 */ /* 0x000fe200078ec0ff */
[----:B------:R-:W-:Y:S01]  /*7a60*/  FFMA R15, R35, R20, R15 ;  /* 0x00000014230f7223 */ /* 0x000fe2000000000f */
[C---:B------:R-:W-:Y:S01]  /*7a70*/  FMUL R13, R32.reuse, R17 ;  /* 0x00000011200d7220 */ /* 0x040fe20000400000 */
[C---:B------:R-:W-:Y:S01]  /*7a80*/  SHF.L.U32 R37, R51.reuse, 0x10, RZ ;  /* 0x0000001033257819 */ /* 0x040fe200000006ff */
[C---:B------:R-:W-:Y:S01]  /*7a90*/  FMUL R14, R32.reuse, R18 ;  /* 0x00000012200e7220 */ /* 0x040fe20000400000 */
[----:B------:R-:W-:Y:S01]  /*7aa0*/  LOP3.LUT R20, R51, 0xffff0000, RZ, 0xc0, !PT ;  /* 0xffff000033147812 */ /* 0x000fe200078ec0ff */
[----:B------:R-:W-:Y:S01]  /*7ab0*/  FMUL R19, R32, R19 ;  /* 0x0000001320137220 */ /* 0x000fe20000400000 */
[----:B------:R-:W-:Y:S01]  /*7ac0*/  F2FP.BF16.F32.PACK_AB R46, R5, R4 ;  /* 0x00000004052e723e */ /* 0x000fe200000010ff */
[----:B------:R-:W-:Y:S01]  /*7ad0*/  FFMA R12, R35, R21, R12 ;  /* 0x00000015230c7223 */ /* 0x000fe2000000000c */
[----:B------:R-:W-:Y:S01]  /*7ae0*/  F2FP.BF16.F32.PACK_AB R47, R11, R6 ;  /* 0x000000060b2f723e */ /* 0x000fe200000010ff */
[C---:B------:R-:W-:Y:S01]  /*7af0*/  FFMA R13, R35.reuse, R36, R13 ;  /* 0x00000024230d7223 */ /* 0x040fe2000000000d */
[C---:B------:R-:W-:Y:S01]  /*7b00*/  FFMA R14, R35.reuse, R37, R14 ;  /* 0x00000025230e7223 */ /* 0x040fe2000000000e */
[----:B------:R-:W-:Y:S01]  /*7b10*/  FFMA R19, R35, R20, R19 ;  /* 0x0000001423137223 */ /* 0x000fe20000000013 */
[----:B------:R-:W-:Y:S01]  /*7b20*/  F2FP.BF16.F32.PACK_AB R64, R9, R8 ;  /* 0x000000080940723e */ /* 0x000fe200000010ff */
[----:B------:R1:W-:Y:S01]  /*7b30*/  STS.128 [R39+0x400], R44 ;  /* 0x0004002c27007388 */ /* 0x0003e20000000c00 */
[----:B------:R-:W-:Y:S02]  /*7b40*/  F2FP.BF16.F32.PACK_AB R65, R15, R10 ;  /* 0x0000000a0f41723e */ /* 0x000fe400000010ff */
[----:B------:R-:W-:Y:S02]  /*7b50*/  F2FP.BF16.F32.PACK_AB R66, R13, R12 ;  /* 0x0000000c0d42723e */ /* 0x000fe400000010ff */
[----:B------:R-:W-:Y:S05]  /*7b60*/  F2FP.BF16.F32.PACK_AB R67, R19, R14 ;  /* 0x0000000e1343723e */ /* 0x000fea00000010ff */
[----:B------:R1:W-:Y:S01]  /*7b70*/  STS.128 [R86+0x400], R64 ;  /* 0x0004004056007388 */ /* 0x0003e20000000c00 */
[----:B------:R-:W-:Y:S01]  /*7b80*/  @!PT LDS RZ, [RZ] ;  /* 0x00000000fffff984 */ /* 0x000fe20000000800 */
[----:B------:R-:W-:Y:S01]  /*7b90*/  @!PT LDS RZ, [RZ] ;  /* 0x00000000fffff984 */ /* 0x000fe20000000800 */
[----:B------:R-:W-:Y:S01]  /*7ba0*/  @!PT LDS RZ, [RZ] ;  /* 0x00000000fffff984 */ /* 0x000fe20000000800 */
[----:B------:R-:W-:Y:S01]  /*7bb0*/  @!PT LDS RZ, [RZ] ;  /* 0x00000000fffff984 */ /* 0x000fe20000000800 */
[----:B------:R2:W-:Y:S07]  /*7bc0*/  MEMBAR.ALL.CTA ;  /* 0x0000000000007992 */ /* 0x0005ee0000008000 */
[----:B--2---:R-:W2:Y:S02]  /*7bd0*/  FENCE.VIEW.ASYNC.S ;  /* 0x00000000000073c6 */ /* 0x004ea40000000000 */
[----:B--2---:R-:W-:Y:S06]  /*7be0*/  BAR.SYNC.DEFER_BLOCKING 0x1, 0x80 ;  /* 0x0042000000007b1d */ /* 0x004fec0000010000 */
[----:B------:R-:W-:Y:S05]  /*7bf0*/  @P0 BRA `(.L_x_145) ;  /* 0x0000000000340947 */ /* 0x000fea0003800000 */
[----:B------:R-:W-:Y:S01]  /*7c00*/  R2UR UR10, R38 ;  /* 0x00000000260a72ca */ /* 0x000fe200000e0000 */
[----:B------:R-:W-:Y:S01]  /*7c10*/  UIADD3 UR8, UP0, UPT, UR54, 0x680, URZ ;  /* 0x0000068036087890 */ /* 0x000fe2000ff1e0ff */
[----:B------:R-:W-:Y:S01]  /*7c20*/  UMOV UR43, UR36 ;  /* 0x00000024002b7c82 */ /* 0x000fe20008000000 */
[----:B------:R-:W-:Y:S02]  /*7c30*/  UIADD3 UR5, UPT, UPT, UR41, 0x20, URZ ;  /* 0x0000002029057890 */ /* 0x000fe4000fffe0ff */
[----:B------:R-:W-:Y:S01]  /*7c40*/  UIADD3.X UR9, UPT, UPT, URZ, UR55, URZ, UP0, !UPT ;  /* 0x00000037ff097290 */ /* 0x000fe200087fe4ff */
[----:B------:R-:W-:Y:S01]  /*7c50*/  UMOV UR6, UR42 ;  /* 0x0000002a00067c82 */ /* 0x000fe20008000000 */
[----:B------:R-:W-:Y:S06]  /*7c60*/  UMOV UR7, UR36 ;  /* 0x0000002400077c82 */ /* 0x000fec0008000000 */
[----:B------:R-:W-:Y:S04]  /*7c70*/  UIADD3 UR10, UPT, UPT, UR48, UR10, URZ ;  /* 0x0000000a300a7290 */ /* 0x000fe8000fffe0ff */
[----:B------:R-:W-:Y:S02]  /*7c80*/  UIADD3 UR40, UPT, UPT, UR10, 0x400, URZ ;  /* 0x000004000a287890 */ /* 0x000fe4000fffe0ff */
[----:B------:R-:W-:Y:S07]  /*7c90*/  UIADD3 UR4, UPT, UPT, UR10, 0xc00, URZ ;  /* 0x00000c000a047890 */ /* 0x000fee000fffe0ff */
[----:B------:R2:W-:Y:S02]  /*7ca0*/  UTMASTG.3D [UR40], [UR8] ;  /* 0x00000028080073b5 */ /* 0x0005e40008010000 */
[----:B------:R2:W-:Y:S02]  /*7cb0*/  UTMASTG.3D [UR4], [UR8] ;  /* 0x00000004080073b5 */ /* 0x0005e40008010000 */
[----:B--2---:R0:W-:Y:S02]  /*7cc0*/  UTMACMDFLUSH ;  /* 0x00000000000079b7 */ /* 0x0041e40000000000 */
.L_x_145:
[----:B------:R-:W-:Y:S05]  /*7cd0*/  BSYNC.RECONVERGENT B0 ;  /* 0x0000000000007941 */ /* 0x000fea0003800200 */
.L_x_144:
[----:B------:R-:W-:Y:S01]  /*7ce0*/  UIADD3 UR40, UPT, UPT, UR56, 0x1, URZ ;  /* 0x0000000138287890 */ /* 0x000fe2000fffe0ff */
[----:B------:R-:W-:Y:S03]  /*7cf0*/  BSSY.RECONVERGENT B0, `(.L_x_146) ;  /* 0x0000005000007945 */ /* 0x000fe60003800200 */
[----:B------:R-:W-:Y:S04]  /*7d00*/  UISETP.NE.AND UP0, UPT, UR40, 0x3, UPT ;  /* 0x000000032800788c */ /* 0x000fe8000bf05270 */
[----:B------:R-:W-:Y:S01]  /*7d10*/  USEL UR43, UR40, URZ, UP0 ;  /* 0x000000ff282b7287 */ /* 0x000fe20008000000 */
[----:B------:R-:W-:Y:S11]  /*7d20*/  @P0 BRA `(.L_x_147) ;  /* 0x0000000000040947 */ /* 0x000ff60003800000 */
[----:B------:R-:W-:Y:S04]  /*7d30*/  DEPBAR.LE SB0, 0x1 ;  /* 0x000080400000791a */ /* 0x000fe80000000000 */
.L_x_147:
[----:B------:R-:W-:Y:S05]  /*7d40*/  BSYNC.RECONVERGENT B0 ;  /* 0x0000000000007941 */ /* 0x000fea0003800200 */
.L_x_146:
[----:B------:R-:W-:Y:S01]  /*7d50*/  BAR.SYNC.DEFER_BLOCKING 0x1, 0x80 ;  /* 0x0042000000007b1d */ /* 0x000fe20000010000 */
[----:B------:R-:W-:Y:S01]  /*7d60*/  ISETP.NE.AND P1, PT, R79, RZ, PT ;  /* 0x000000ff4f00720c */ /* 0x000fe20003f25270 */
[----:B------:R-:W-:Y:S01]  /*7d70*/  UISETP.NE.AND UP0, UPT, UR50, URZ, UPT ;  /* 0x000000ff3200728c */ /* 0x000fe2000bf05270 */
[----:B------:R-:W-:Y:S11]  /*7d80*/  LEA R2, R80, UR48, 0x3 ;  /* 0x0000003050027c11 */ /* 0x000ff6000f8e18ff */
[----:B------:R-:W-:Y:S01]  /*7d90*/  @P1 SHF.L.U32 R3, R83, 0x1f, RZ ;  /* 0x0000001f53031819 */ /* 0x000fe200000006ff */
[----:B------:R-:W-:Y:S06]  /*7da0*/  BRA.U !UP0, `(.L_x_148) ;  /* 0x0000000108247547 */ /* 0x000fec000b800000 */
[----:B------:R-:W-:Y:S01]  /*7db0*/  IMAD.U32 R5, RZ, RZ, UR49 ;  /* 0x00000031ff057e24 */ /* 0x000fe2000f8e00ff */
[----:B------:R-:W-:Y:S01]  /*7dc0*/  MOV R0, UR37 ;  /* 0x0000002500007c02 */ /* 0x000fe20008000f00 */
[----:B------:R-:W-:Y:S03]  /*7dd0*/  UIADD3 UR49, UPT, UPT, UR49, 0x1, URZ ;  /* 0x0000000131317890 */ /* 0x000fe6000fffe0ff */
[----:B------:R-:W-:Y:S01]  /*7de0*/  @P1 LEA R5, R5, UR48, 0x3 ;  /* 0x0000003005051c11 */ /* 0x000fe2000f8e18ff */
[----:B------:R-:W-:Y:S04]  /*7df0*/  UISETP.NE.AND UP0, UPT, UR49, 0x3, UPT ;  /* 0x000000033100788c */ /* 0x000fe8000bf05270 */
[----:B------:R-:W-:Y:S01]  /*7e00*/  @P1 VIADD R5, R5, 0x248 ;  /* 0x0000024805051836 */ /* 0x000fe20000000000 */
[----:B------:R-:W-:Y:S04]  /*7e10*/  USEL UR49, UR49, URZ, UP0 ;  /* 0x000000ff31317287 */ /* 0x000fe80008000000 */
[----:B------:R-:W-:Y:S04]  /*7e20*/  @P1 PRMT R0, R0, 0x654, R5 ;  /* 0x0000065400001816 */ /* 0x000fe80000000005 */
[----:B------:R2:W-:Y:S04]  /*7e30*/  @P1 SYNCS.ARRIVE.TRANS64.RED.A1T0 RZ, [R0+URZ], RZ ;  /* 0x000000ff00ff19a7 */ /* 0x0005e800081004ff */
.L_x_148:
[----:B------:R-:W3:Y:S01]  /*7e40*/  @P1 SYNCS.PHASECHK.TRANS64.TRYWAIT P0, [R2+URZ+0x230], R3 ;  /* 0x00023003020015a7 */ /* 0x000ee200080011ff */
[----:B------:R-:W-:Y:S01]  /*7e50*/  BSSY B1, `(.L_x_149) ;  /* 0x0000012000017945 */ /* 0x000fe20003800000 */
[----:B---3--:R-:W-:Y:S03]  /*7e60*/  @P1 SEL R82, RZ, 0x1, !P0 ;  /* 0x00000001ff521807 */ /* 0x008fe60004000000 */
[----:B------:R-:W-:Y:S05]  /*7e70*/  @!P1 BRA `(.L_x_150) ;  /* 0x00000000003c9947 */ /* 0x000fea0003800000 */
[----:B------:R-:W-:Y:S01]  /*7e80*/  ISETP.NE.AND P1, PT, R85, RZ, PT ;  /* 0x000000ff5500720c */ /* 0x000fe20003f25270 */
[----:B------:R-:W-:Y:S01]  /*7e90*/  BSSY B0, `(.L_x_151) ;  /* 0x0000009000007945 */ /* 0x000fe20003800000 */
[----:B------:R-:W-:Y:S11]  /*7ea0*/  ISETP.NE.AND P0, PT, R82, RZ, PT ;  /* 0x000000ff5200720c */ /* 0x000ff60003f05270 */
[----:B------:R-:W-:Y:S05]  /*7eb0*/  @P1 IMAD R80, R80, 0x1000, R81 ;  /* 0x0000100050501824 */ /* 0x000fea00078e0251 */
[----:B------:R-:W-:Y:S05]  /*7ec0*/  @P1 IADD3 R3, PT, PT, R80, UR48, RZ ;  /* 0x0000003050031c10 */ /* 0x000fea000fffe0ff */
[----:B--2---:R-:W-:Y:S01]  /*7ed0*/  @P1 IMAD.IADD R0, R84, 0x1, R3 ;  /* 0x0000000154001824 */ /* 0x004fe200078e0203 */
[----:B------:R-:W-:Y:S06]  /*7ee0*/  @P0 BRA `(.L_x_152) ;  /* 0x00000000000c0947 */ /* 0x000fec0003800000 */
[----:B------:R-:W-:Y:S04]  /*7ef0*/  SHF.L.U32 R83, R83, 0x1f, RZ ;  /* 0x0000001f53537819 */ /* 0x000fe800000006ff */
[----:B------:R-:W2:Y:S02]  /*7f00*/  SYNCS.PHASECHK.TRANS64.TRYWAIT P0, [R2+URZ+0x230], R83 ;  /* 0x00023053020075a7 */ /* 0x000ea400080011ff */
[----:B--2---:R-:W-:Y:S05]  /*7f10*/  @!P0 BRA `(.L_x_153) ;  /* 0x0000002000808947 */ /* 0x004fea0003800000 */
.L_x_152:
[----:B------:R-:W-:Y:S05]  /*7f20*/  BSYNC B0 ;  /* 0x0000000000007941 */ /* 0x000fea0003800000 */
.L_x_151:
[----:B------:R-:W-:Y:S11]  /*7f30*/  ISETP.NE.AND P0, PT, R85, RZ, PT ;  /* 0x000000ff5500720c */ /* 0x000ff60003f05270 */
[----:B------:R-:W-:Y:S02]  /*7f40*/  @!UPT UIADD3 URZ, UPT, UPT, URZ, URZ, URZ ;  /* 0x000000fffffff290 */ /* 0x000fe4000fffe0ff */
[----:B------:R3:W4:Y:S04]  /*7f50*/  @P0 LDS.128 R40, [R80+UR48+0x400] ;  /* 0x0004003050280984 */ /* 0x0007280008000c00 */
[----:B------:R3:W1:Y:S02]  /*7f60*/  @P0 LDS.128 R48, [R0+0x400] ;  /* 0x0004000000300984 */ /* 0x0006640000000c00 */
.L_x_150:
[----:B------:R-:W-:Y:S05]  /*7f70*/  BSYNC B1 ;  /* 0x0000000000017941 */ /* 0x000fea0003800000 */
.L_x_149:
[----:B------:R-:W-:Y:S05]  /*7f80*/  VIADD R3, R34, 0x10 ;  /* 0x0000001022037836 */ /* 0x000fea0000000000 */
[----:B------:R-:W-:Y:S04]  /*7f90*/  SHF.R.U32.HI R3, RZ, 0x15, R3 ;  /* 0x00000015ff037819 */ /* 0x000fe80000011603 */
[----:B------:R-:W-:Y:S11]  /*7fa0*/  LOP3.LUT P0, RZ, R3, 0x3, R70, 0x48, !PT ;  /* 0x0000000303ff7812 */ /* 0x000ff60007804846 */
[----:B------:R-:W-:Y:S02]  /*7fb0*/  @!UPT UIADD3 URZ, UPT, UPT, URZ, URZ, URZ ;  /* 0x000000fffffff290 */ /* 0x000fe4000fffe0ff */
[----:B------:R-:W-:Y:S05]  /*7fc0*/  @!P0 BRA `(.L_x_154) ;  /* 0x0000000000408947 */ /* 0x000fea0003800000 */
[----:B------:R-:W5:Y:S01]  /*7fd0*/  LDCU.64 UR8, c[0x4][0x70] ;  /* 0x01000e00ff0877ac */ /* 0x000f620008000a00 */
[----:B------:R-:W-:Y:S01]  /*7fe0*/  MOV R3, 0x0 ;  /* 0x0000000000037802 */ /* 0x000fe20000000f00 */
[----:B------:R-:W-:Y:S02]  /*7ff0*/  HFMA2 R12, -RZ, RZ, 0, 5.9604644775390625e-08 ;  /* 0x00000001ff0c7431 */ /* 0x000fe400000001ff */
[----:B------:R-:W-:Y:S02]  /*8000*/  IMAD.MOV.U32 R8, RZ, RZ, 0x192 ;  /* 0x00000192ff087424 */ /* 0x000fe400078e00ff */
[----:B------:R-:W-:Y:S01]  /*8010*/  IMAD.MOV.U32 R13, RZ, RZ, RZ ;  /* 0x000000ffff0d7224 */ /* 0x000fe200078e00ff */
[----:B------:R-:W3:Y:S01]  /*8020*/  LDCU.64 UR6, c[0x4][0x78] ;  /* 0x01000f00ff0677ac */ /* 0x000ee20008000a00 */
[----:B--2---:R-:W2:Y:S01]  /*8030*/  LDC.64 R2, c[0x4][R3] ;  /* 0x0100000003027b82 */ /* 0x004ea20000000a00 */
[----:B------:R-:W4:Y:S01]  /*8040*/  LDCU.64 UR4, c[0x4][0x10] ;  /* 0x01000200ff0477ac */ /* 0x000f220008000a00 */
[----:B-----5:R-:W-:Y:S01]  /*8050*/  MOV R5, UR9 ;  /* 0x0000000900057c02 */ /* 0x020fe20008000f00 */
[----:B------:R-:W-:Y:S01]  /*8060*/  IMAD.U32 R4, RZ, RZ, UR8 ;  /* 0x00000008ff047e24 */ /* 0x000fe2000f8e00ff */
[----:B---3--:R-:W-:Y:S01]  /*8070*/  MOV R7, UR7 ;  /* 0x0000000700077c02 */ /* 0x008fe20008000f00 */
[----:B------:R-:W-:Y:S01]  /*8080*/  IMAD.U32 R6, RZ, RZ, UR6 ;  /* 0x00000006ff067e24 */ /* 0x000fe2000f8e00ff */
[----:B----4-:R-:W-:Y:S01]  /*8090*/  MOV R11, UR5 ;  /* 0x00000005000b7c02 */ /* 0x010fe20008000f00 */
[----:B------:R-:W-:Y:S02]  /*80a0*/  IMAD.U32 R10, RZ, RZ, UR4 ;  /* 0x00000004ff0a7e24 */ /* 0x000fe4000f8e00ff */
[----:B------:R-:W-:Y:S07]  /*80b0*/  LEPC R20, `(.L_x_154) ;  /* 0x000000001014794e */ /* 0x000fee0000000000 */
[----:B-12---:R-:W-:Y:S05]  /*80c0*/  CALL.ABS.NOINC R2 ;  /* 0x0000000002007343 */ /* 0x006fea0003c00000 */
.L_x_154:
[----:B------:R-:W-:Y:S01]  /*80d0*/  ISETP.NE.AND P0, PT, R74, RZ, PT ;  /* 0x000000ff4a00720c */ /* 0x000fe20003f05270 */
[----:B------:R-:W-:Y:S05]  /*80e0*/  WARPSYNC.ALL ;  /* 0x0000000000007948 */ /* 0x000fea0003800000 */
[----:B------:R-:W-:Y:S01]  /*80f0*/  R2UR UR4, R34 ;  /* 0x00000000220472ca */ /* 0x000fe200000e0000 */
[----:B------:R-:W-:Y:S01]  /*8100*/  BSSY.RECONVERGENT B0, `(.L_x_155) ;  /* 0x000005a000007945 */ /* 0x000fe20003800200 */
[C---:B----4-:R-:W-:Y:S02]  /*8110*/  SHF.L.U32 R20, R40.reuse, 0x10, RZ ;  /* 0x0000001028147819 */ /* 0x050fe400000006ff */
[----:B------:R-:W-:Y:S02]  /*8120*/  LOP3.LUT R36, R40, 0xffff0000, RZ, 0xc0, !PT ;  /* 0xffff000028247812 */ /* 0x000fe400078ec0ff */
[C---:B------:R-:W-:Y:S02]  /*8130*/  SHF.L.U32 R21, R41.reuse, 0x10, RZ ;  /* 0x0000001029157819 */ /* 0x040fe400000006ff */
[----:B------:R-:W-:Y:S02]  /*8140*/  LOP3.LUT R37, R41, 0xffff0000, RZ, 0xc0, !PT ;  /* 0xffff000029257812 */ /* 0x000fe400078ec0ff */
[C---:B-1----:R-:W-:Y:S02]  /*8150*/  SHF.L.U32 R39, R42.reuse, 0x10, RZ ;  /* 0x000000102a277819 */ /* 0x042fe400000006ff */
[----:B------:R-:W-:Y:S01]  /*8160*/  LOP3.LUT R38, R42, 0xffff0000, RZ, 0xc0, !PT ;  /* 0xffff00002a267812 */ /* 0x000fe200078ec0ff */
[----:B------:R-:W1:Y:S01]  /*8170*/  LDTM.x16 R4, tmem[UR4+0x10] ;  /* 0x00001004000479ee */ /* 0x000e620008240000 */
[C---:B------:R-:W-:Y:S01]  /*8180*/  SHF.L.U32 R40, R43.reuse, 0x10, RZ ;  /* 0x000000102b287819 */ /* 0x040fe200000006ff */
[----:B------:R-:W-:Y:S01]  /*8190*/  NOP ;  /* 0x0000000000007918 */ /* 0x000fe20000000000 */
[----:B------:R-:W-:Y:S02]  /*81a0*/  LOP3.LUT R42, R43, 0xffff0000, RZ, 0xc0, !PT ;  /* 0xffff00002b2a7812 */ /* 0x000fe400078ec0ff */
[C---:B------:R-:W-:Y:S02]  /*81b0*/  SHF.L.U32 R41, R48.reuse, 0x10, RZ ;  /* 0x0000001030297819 */ /* 0x040fe400000006ff */
[----:B------:R-:W-:Y:S02]  /*81c0*/  LOP3.LUT R44, R48, 0xffff0000, RZ, 0xc0, !PT ;  /* 0xffff0000302c7812 */ /* 0x000fe400078ec0ff */
[----:B------:R-:W-:Y:S02]  /*81d0*/  MOV R81, UR43 ;  /* 0x0000002b00517c02 */ /* 0x000fe40008000f00 */
[C---:B------:R-:W-:Y:S02]  /*81e0*/  SHF.L.U32 R43, R49.reuse, 0x10, RZ ;  /* 0x00000010312b7819 */ /* 0x040fe400000006ff */
[----:B------:R-:W-:Y:S02]  /*81f0*/  LOP3.LUT R46, R49, 0xffff0000, RZ, 0xc0, !PT ;  /* 0xffff0000312e7812 */ /* 0x000fe400078ec0ff */
[----:B------:R-:W-:Y:S02]  /*8200*/  SHF.L.U32 R45, R50, 0x10, RZ ;  /* 0x00000010322d7819 */ /* 0x000fe400000006ff */
[----:B------:R-:W-:Y:S02]  /*8210*/  LEA R82, R81, R68, 0xb ;  /* 0x0000004451527211 */ /* 0x000fe400078e58ff */
[----:B------:R-:W-:Y:S02]  /*8220*/  IADD3 R76, PT, PT, R76, 0x2b0, RZ ;  /* 0x000002b04c4c7810 */ /* 0x000fe40007ffe0ff */
[----:B------:R-:W-:Y:S02]  /*8230*/  LEA R85, R82, UR48, 0x1 ;  /* 0x0000003052557c11 */ /* 0x000fe4000f8e08ff */
[----:B------:R-:W-:Y:S01]  /*8240*/  LOP3.LUT R76, R76, 0xfefffff8, RZ, 0xc0, !PT ;  /* 0xfefffff84c4c7812 */ /* 0x000fe200078ec0ff */
[----:B-1----:R-:W-:Y:S01]  /*8250*/  FMUL R4, R32, R4 ;  /* 0x0000000420047220 */ /* 0x002fe20000400000 */
[----:B------:R-:W-:Y:S01]  /*8260*/  IADD3 R84, PT, PT, R84, R85, RZ ;  /* 0x0000005554547210 */ /* 0x000fe20007ffe0ff */
[C---:B------:R-:W-:Y:S01]  /*8270*/  FMUL R5, R32.reuse, R5 ;  /* 0x0000000520057220 */ /* 0x040fe20000400000 */
[----:B------:R1:W-:Y:S01]  /*8280*/  SYNCS.ARRIVE.TRANS64.RED.A1T0 RZ, [R76+URZ], RZ ;  /* 0x000000ff4cff79a7 */ /* 0x0003e200081004ff */
[C---:B------:R-:W-:Y:S01]  /*8290*/  FFMA R4, R35.reuse, R20, R4 ;  /* 0x0000001423047223 */ /* 0x040fe20000000004 */
[C---:B------:R-:W-:Y:S01]  /*82a0*/  FMUL R6, R32.reuse, R6 ;  /* 0x0000000620067220 */ /* 0x040fe20000400000 */
[C---:B------:R-:W-:Y:S01]  /*82b0*/  FFMA R5, R35.reuse, R36, R5 ;  /* 0x0000002423057223 */ /* 0x040fe20000000005 */
[C---:B--23--:R-:W-:Y:S01]  /*82c0*/  FMUL R0, R32.reuse, R7 ;  /* 0x0000000720007220 */ /* 0x04cfe20000400000 */
[C---:B------:R-:W-:Y:S01]  /*82d0*/  FMUL R2, R32.reuse, R8 ;  /* 0x0000000820027220 */ /* 0x040fe20000400000 */
[C---:B------:R-:W-:Y:S01]  /*82e0*/  FMUL R3, R32.reuse, R9 ;  /* 0x0000000920037220 */ /* 0x040fe20000400000 */
[C---:B------:R-:W-:Y:S01]  /*82f0*/  FFMA R6, R35.reuse, R21, R6 ;  /* 0x0000001523067223 */ /* 0x040fe20000000006 */
        /* <DEDUP_REMOVED lines=10> */
[----:B------:R-:W-:Y:S01]  /*83a0*/  FMUL R15, R32, R15 ;  /* 0x0000000f200f7220 */ /* 0x000fe20000400000 */
[C---:B------:R-:W-:Y:S01]  /*83b0*/  FFMA R8, R35.reuse, R41, R8 ;  /* 0x0000002923087223 */ /* 0x040fe20000000008 */
[----:B------:R-:W-:Y:S01]  /*83c0*/  LOP3.LUT R48, R50, 0xffff0000, RZ, 0xc0, !PT ;  /* 0xffff000032307812 */ /* 0x000fe200078ec0ff */
[C---:B------:R-:W-:Y:S01]  /*83d0*/  FMUL R12, R32.reuse, R16 ;  /* 0x00000010200c7220 */ /* 0x040fe20000400000 */
[----:B------:R-:W-:Y:S01]  /*83e0*/  FFMA R9, R35, R44, R9 ;  /* 0x0000002c23097223 */ /* 0x000fe20000000009 */
[----:B------:R-:W-:Y:S01]  /*83f0*/  SHF.L.U32 R47, R51, 0x10, RZ ;  /* 0x00000010332f7819 */ /* 0x000fe200000006ff */
[C---:B------:R-:W-:Y:S01]  /*8400*/  FMUL R13, R32.reuse, R17 ;  /* 0x00000011200d7220 */ /* 0x040fe20000400000 */
[----:B------:R-:W-:Y:S01]  /*8410*/  FFMA R10, R35, R43, R10 ;  /* 0x0000002b230a7223 */ /* 0x000fe2000000000a */
[----:B------:R-:W-:Y:S01]  /*8420*/  LOP3.LUT R50, R51, 0xffff0000, RZ, 0xc0, !PT ;  /* 0xffff000033327812 */ /* 0x000fe200078ec0ff */
[C---:B------:R-:W-:Y:S01]  /*8430*/  FMUL R14, R32.reuse, R18 ;  /* 0x00000012200e7220 */ /* 0x040fe20000400000 */
[----:B------:R-:W-:Y:S01]  /*8440*/  FFMA R15, R35, R46, R15 ;  /* 0x0000002e230f7223 */ /* 0x000fe2000000000f */
[----:B------:R-:W-:Y:S01]  /*8450*/  FMUL R19, R32, R19 ;  /* 0x0000001320137220 */ /* 0x000fe20000400000 */
[----:B------:R-:W-:Y:S01]  /*8460*/  F2FP.BF16.F32.PACK_AB R64, R5, R4 ;  /* 0x000000040540723e */ /* 0x000fe200000010ff */
[C---:B------:R-:W-:Y:S01]  /*8470*/  FFMA R12, R35.reuse, R45, R12 ;  /* 0x0000002d230c7223 */ /* 0x040fe2000000000c */
[----:B------:R-:W-:Y:S01]  /*8480*/  F2FP.BF16.F32.PACK_AB R65, R0, R6 ;  /* 0x000000060041723e */ /* 0x000fe200000010ff */
[----:B------:R-:W-:Y:S01]  /*8490*/  FFMA R13, R35, R48, R13 ;  /* 0x00000030230d7223 */ /* 0x000fe2000000000d */
[----:B------:R-:W-:Y:S01]  /*84a0*/  F2FP.BF16.F32.PACK_AB R66, R3, R2 ;  /* 0x000000020342723e */ /* 0x000fe200000010ff */
[----:B------:R-:W-:Y:S01]  /*84b0*/  FFMA R14, R35, R47, R14 ;  /* 0x0000002f230e7223 */ /* 0x000fe2000000000e */
[----:B------:R-:W-:Y:S01]  /*84c0*/  F2FP.BF16.F32.PACK_AB R67, R11, R7 ;  /* 0x000000070b43723e */ /* 0x000fe200000010ff */
[----:B------:R-:W-:Y:S01]  /*84d0*/  FFMA R19, R35, R50, R19 ;  /* 0x0000003223137223 */ /* 0x000fe20000000013 */
[----:B------:R-:W-:Y:S02]  /*84e0*/  F2FP.BF16.F32.PACK_AB R80, R9, R8 ;  /* 0x000000080950723e */ /* 0x000fe400000010ff */
[----:B------:R-:W-:Y:S01]  /*84f0*/  F2FP.BF16.F32.PACK_AB R81, R15, R10 ;  /* 0x0000000a0f51723e */ /* 0x000fe200000010ff */
[----:B------:R1:W-:Y:S01]  /*8500*/  STS.128 [R85+0x400], R64 ;  /* 0x0004004055007388 */ /* 0x0003e20000000c00 */
        /* <DEDUP_REMOVED lines=11> */
[----:B------:R-:W-:Y:S02]  /*85c0*/  UIADD3 UR12, UP0, UPT, UR54, 0x680, URZ ;  /* 0x00000680360c7890 */ /* 0x000fe4000ff1e0ff */
[----:B------:R-:W-:Y:S02]  /*85d0*/  ULEA UR4, UR43, UR48, 0xc ;  /* 0x000000302b047291 */ /* 0x000fe4000f8e60ff */
[----:B------:R-:W-:Y:S02]  /*85e0*/  UIADD3 UR9, UPT, UPT, UR41, 0x10, URZ ;  /* 0x0000001029097890 */ /* 0x000fe4000fffe0ff */
[----:B------:R-:W-:Y:S02]  /*85f0*/  UIADD3 UR8, UPT, UPT, UR4, 0x400, URZ ;  /* 0x0000040004087890 */ /* 0x000fe4000fffe0ff */
[----:B------:R-:W-:Y:S01]  /*8600*/  UIADD3.X UR13, UPT, UPT, URZ, UR55, URZ, UP0, !UPT ;  /* 0x00000037ff0d7290 */ /* 0x000fe200087fe4ff */
[----:B------:R-:W-:Y:S01]  /*8610*/  UMOV UR10, UR42 ;  /* 0x0000002a000a7c82 */ /* 0x000fe20008000000 */
[----:B------:R-:W-:Y:S01]  /*8620*/  UMOV UR11, UR36 ;  /* 0x00000024000b7c82 */ /* 0x000fe20008000000 */
[----:B------:R-:W-:Y:S02]  /*8630*/  UIADD3 UR5, UPT, UPT, UR41, 0x30, URZ ;  /* 0x0000003029057890 */ /* 0x000fe4000fffe0ff */
[----:B------:R-:W-:Y:S01]  /*8640*/  UIADD3 UR4, UPT, UPT, UR4, 0xc00, URZ ;  /* 0x00000c0004047890 */ /* 0x000fe2000fffe0ff */
[----:B------:R-:W-:Y:S03]  /*8650*/  UMOV UR6, UR42 ;  /* 0x0000002a00067c82 */ /* 0x000fe60008000000 */
[----:B------:R2:W-:Y:S01]  /*8660*/  UTMASTG.3D [UR8], [UR12] ;  /* 0x000000080c0073b5 */ /* 0x0005e20008010000 */
[----:B------:R-:W-:Y:S04]  /*8670*/  UMOV UR7, UR36 ;  /* 0x0000002400077c82 */ /* 0x000fe80008000000 */
[----:B------:R2:W-:Y:S02]  /*8680*/  UTMASTG.3D [UR4], [UR12] ;  /* 0x000000040c0073b5 */ /* 0x0005e40008010000 */
[----:B--2---:R0:W-:Y:S02]  /*8690*/  UTMACMDFLUSH ;  /* 0x00000000000079b7 */ /* 0x0041e40000000000 */
.L_x_156:
[----:B------:R-:W-:Y:S05]  /*86a0*/  BSYNC.RECONVERGENT B0 ;  /* 0x0000000000007941 */ /* 0x000fea0003800200 */
.L_x_155:
[----:B------:R-:W-:Y:S01]  /*86b0*/  UIADD3 UR43, UPT, UPT, UR43, 0x1, URZ ;  /* 0x000000012b2b7890 */ /* 0x000fe2000fffe0ff */
[----:B------:R-:W-:Y:S03]  /*86c0*/  BSSY.RECONVERGENT B0, `(.L_x_157) ;  /* 0x0000008000007945 */ /* 0x000fe60003800200 */
[----:B------:R-:W-:Y:S04]  /*86d0*/  UISETP.NE.AND UP0, UPT, UR43, 0x3, UPT ;  /* 0x000000032b00788c */ /* 0x000fe8000bf05270 */
[----:B------:R-:W-:Y:S02]  /*86e0*/  UISETP.EQ.XOR UP1, UPT, UR40, 0x3, !UP0 ;  /* 0x000000032800788c */ /* 0x000fe4000c722a70 */
[----:B------:R-:W-:Y:S02]  /*86f0*/  USEL UR56, UR43, URZ, UP0 ;  /* 0x000000ff2b387287 */ /* 0x000fe40008000000 */
[----:B------:R-:W-:Y:S04]  /*8700*/  USEL UR4, URZ, 0x1, !UP1 ;  /* 0x00000001ff047887 */ /* 0x000fe8000c800000 */
[----:B------:R-:W-:Y:S01]  /*8710*/  ULOP3.LUT UR51, UR51, UR4, URZ, 0x3c, !UPT ;  /* 0x0000000433337292 */ /* 0x000fe2000f8e3cff */
[----:B------:R-:W-:Y:S11]  /*8720*/  @P0 BRA `(.L_x_158) ;  /* 0x0000000000040947 */ /* 0x000ff60003800000 */
[----:B------:R-:W-:Y:S04]  /*8730*/  DEPBAR.LE SB0, 0x1 ;  /* 0x000080400000791a */ /* 0x000fe80000000000 */
.L_x_158:
[----:B------:R-:W-:Y:S05]  /*8740*/  BSYNC.RECONVERGENT B0 ;  /* 0x0000000000007941 */ /* 0x000fea0003800200 */
.L_x_157:
[----:B------:R-:W-:Y:S01]  /*8750*/  BAR.SYNC.DEFER_BLOCKING 0x1, 0x80 ;  /* 0x0042000000007b1d */ /* 0x000fe20000010000 */
[----:B------:R-:W-:Y:S01]  /*8760*/  UISETP.NE.AND UP0, UPT, UR50, -0x2, UPT ;  /* 0xfffffffe3200788c */ /* 0x000fe2000bf05270 */
[----:B------:R-:W-:Y:S08]  /*8770*/  IADD3 R0, PT, PT, R30, 0x1, RZ ;  /* 0x000000011e007810 */ /* 0x000ff00007ffe0ff */
[----:B------:R-:W-:Y:S05]  /*8780*/  BRA.U !UP0, `(.L_x_159) ;  /* 0x0000000108287547 */ /* 0x000fea000b800000 */
[----:B------:R-:W-:Y:S01]  /*8790*/  ISETP.NE.AND P0, PT, R79, RZ, PT ;  /* 0x000000ff4f00720c */ /* 0x000fe20003f05270 */
[----:B------:R-:W-:Y:S01]  /*87a0*/  IMAD.U32 R3, RZ, RZ, UR49 ;  /* 0x00000031ff037e24 */ /* 0x000fe2000f8e00ff */
[----:B------:R-:W-:Y:S01]  /*87b0*/  UIADD3 UR49, UPT, UPT, UR49, 0x1, URZ ;  /* 0x0000000131317890 */ /* 0x000fe2000fffe0ff */
[----:B------:R-:W-:Y:S03]  /*87c0*/  IMAD.U32 R2, RZ, RZ, UR37 ;  /* 0x00000025ff027e24 */ /* 0x000fe6000f8e00ff */
[----:B------:R-:W-:Y:S04]  /*87d0*/  UISETP.NE.AND UP0, UPT, UR49, 0x3, UPT ;  /* 0x000000033100788c */ /* 0x000fe8000bf05270 */
[----:B------:R-:W-:Y:S03]  /*87e0*/  USEL UR49, UR49, URZ, UP0 ;  /* 0x000000ff31317287 */ /* 0x000fe60008000000 */
[----:B------:R-:W-:Y:S05]  /*87f0*/  @P0 LEA R3, R3, UR48, 0x3 ;  /* 0x0000003003030c11 */ /* 0x000fea000f8e18ff */
[----:B------:R-:W-:Y:S05]  /*8800*/  @P0 VIADD R3, R3, 0x248 ;  /* 0x0000024803030836 */ /* 0x000fea0000000000 */
[----:B------:R-:W-:Y:S04]  /*8810*/  @P0 PRMT R2, R2, 0x654, R3 ;  /* 0x0000065402020816 */ /* 0x000fe80000000003 */
[----:B------:R2:W-:Y:S03]  /*8820*/  @P0 SYNCS.ARRIVE.TRANS64.RED.A1T0 RZ, [R2+URZ], RZ ;  /* 0x000000ff02ff09a7 */ /* 0x0005e600081004ff */
.L_x_159:
[----:B------:R-:W-:Y:S01]  /*8830*/  ISETP.NE.AND P2, PT, R75, RZ, PT ;  /* 0x000000ff4b00720c */ /* 0x000fe20003f45270 */
[----:B------:R-:W-:Y:S01]  /*8840*/  UIADD3 UR50, UPT, UPT, UR50, 0x2, URZ ;  /* 0x0000000232327890 */ /* 0x000fe2000fffe0ff */
[----:B------:R-:W-:Y:S01]  /*8850*/  ISETP.NE.AND P0, PT, R78, 0x2, PT ;  /* 0x000000024e00780c */ /* 0x000fe20003f05270 */
[----:B------:R-:W-:Y:S01]  /*8860*/  IMAD.IADD R20, R29, 0x1, R58 ;  /* 0x000000011d147824 */ /* 0x000fe200078e023a */
[----:B------:R-:W-:Y:S01]  /*8870*/  ISETP.NE.AND P1, PT, R0, 0x4, PT ;  /* 0x000000040000780c */ /* 0x000fe20003f25270 */
[----:B------:R-:W-:Y:S01]  /*8880*/  IMAD.IADD R21, R31, 0x1, R60 ;  /* 0x000000011f157824 */ /* 0x000fe200078e023c */
[----:B------:R-:W-:Y:S02]  /*8890*/  SEL R3, RZ, 0x1, P0 ;  /* 0x00000001ff037807 */ /* 0x000fe40000000000 */
[----:B--2---:R-:W-:Y:S02]  /*88a0*/  SEL R2, RZ, 0x1, P1 ;  /* 0x00000001ff027807 */ /* 0x004fe40000800000 */
[----:B------:R-:W-:Y:S02]  /*88b0*/  LOP3.LUT R72, R72, R3, RZ, 0x3c, !PT ;  /* 0x0000000348487212 */ /* 0x000fe400078e3cff */
[----:B------:R-:W-:Y:S02]  /*88c0*/  LOP3.LUT R73, R73, R2, RZ, 0x3c, !PT ;  /* 0x0000000249497212 */ /* 0x000fe400078e3cff */
[----:B------:R-:W-:Y:S02]  /*88d0*/  @P2 R2UR UR36, R71 ;  /* 0x00000000472422ca */ /* 0x000fe400000e0000 */
[----:B------:R-:W-:Y:S02]  /*88e0*/  SEL R78, R78, RZ, P0 ;  /* 0x000000ff4e4e7207 */ /* 0x000fe40000000000 */
[----:B------:R-:W-:Y:S01]  /*88f0*/  SEL R30, R0, RZ, P1 ;  /* 0x000000ff001e7207 */ /* 0x000fe20000800000 */
[----:B------:R-:W-:Y:S10]  /*8900*/  @P2 BRA `(.L_x_160) ;  /* 0xffffffdc00c82947 */ /* 0x000ff4000383ffff */
[----:B------:R-:W-:-:S09]  /*8910*/  UISETP.NE.AND UP0, UPT, UR53, URZ, UPT ;  /* 0x000000ff3500728c */ /* 0x000fd2000bf05270 */
[----:B------:R-:W-:Y:S05]  /*8920*/  BRA.U !UP0, `(.L_x_161) ;  /* 0x0000000108487547 */ /* 0x000fea000b800000 */
[----:B------:R-:W2:Y:S02]  /*8930*/  LDCU.64 UR4, c[0x0][0x890] ;  /* 0x00011200ff0477ac */ /* 0x000ea40008000a00 */
[----:B--2---:R-:W-:-:S04]  /*8940*/  UISETP.NE.U32.AND UP0, UPT, UR4, URZ, UPT ;  /* 0x000000ff0400728c */ /* 0x004fc8000bf05070 */
[----:B------:R-:W-:-:S09]  /*8950*/  UISETP.NE.AND.EX UP0, UPT, UR5, URZ, UPT, UP0 ;  /* 0x000000ff0500728c */ /* 0x000fd2000bf05300 */
[----:B------:R-:W-:Y:S05]  /*8960*/  BRA.U UP0, `(.L_x_162) ;  /* 0x00000001000c7547 */ /* 0x000fea000b800000 */
[----:B------:R-:W-:-:S13]  /*8970*/  FSETP.NEU.AND P0, PT, R35, RZ, PT ;  /* 0x000000ff2300720b */ /* 0x000fda0003f0d000 */
[----:B------:R-:W-:Y:S05]  /*8980*/  @!P0 EXIT ;  /* 0x000000000000894d */ /* 0x000fea0003800000 */
[----:B------:R-:W-:Y:S05]  /*8990*/  BRA `(.L_x_161) ;  /* 0x00000000002c7947 */ /* 0x000fea0003800000 */
.L_x_162:
[----:B------:R-:W-:Y:S01]  /*89a0*/  ISETP.NE.AND P0, PT, R77, RZ, PT ;  /* 0x000000ff4d00720c */ /* 0x000fe20003f05270 */
[----:B------:R-:W-:-:S12]  /*89b0*/  BSSY.RECONVERGENT B0, `(.L_x_161) ;  /* 0x0000009000007945 */ /* 0x000fd80003800200 */
[----:B------:R-:W-:Y:S05]  /*89c0*/  @P0 BRA `(.L_x_163) ;  /* 0x0000000000140947 */ /* 0x000fea0003800000 */
[----:B------:R-:W2:Y:S02]  /*89d0*/  LDCU.64 UR4, c[0x0][0x888] ;  /* 0x00011100ff0477ac */ /* 0x000ea40008000a00 */
[----:B--2---:R-:W-:-:S04]  /*89e0*/  ISETP.NE.U32.AND P0, PT, RZ, UR4, PT ;  /* 0x00000004ff007c0c */ /* 0x004fc8000bf05070 */
[----:B------:R-:W-:-:S13]  /*89f0*/  ISETP.NE.AND.EX P0, PT, RZ, UR5, PT, P0 ;  /* 0x00000005ff007c0c */ /* 0x000fda000bf05300 */
[----:B------:R-:W-:Y:S05]  /*8a00*/  @!P0 EXIT ;  /* 0x000000000000894d */ /* 0x000fea0003800000 */
[----:B------:R-:W-:Y:S05]  /*8a10*/  BRA `(.L_x_164) ;  /* 0x0000000000087947 */ /* 0x000fea0003800000 */
.L_x_163:
[----:B------:R-:W-:-:S13]  /*8a20*/  FSETP.NEU.AND P0, PT, R35, RZ, PT ;  /* 0x000000ff2300720b */ /* 0x000fda0003f0d000 */
[----:B------:R-:W-:Y:S05]  /*8a30*/  @!P0 EXIT ;  /* 0x000000000000894d */ /* 0x000fea0003800000 */
.L_x_164:
[----:B------:R-:W-:Y:S05]  /*8a40*/  BSYNC.RECONVERGENT B0 ;  /* 0x0000000000007941 */ /* 0x000fea0003800200 */
.L_x_161:
[----:B------:R-:W-:Y:S01]  /*8a50*/  ULEA UR4, UR49, UR48, 0x3 ;  /* 0x0000003031047291 */ /* 0x000fe2000f8e18ff */
[----:B------:R-:W-:-:S04]  /*8a60*/  DEPBAR.LE SB0, 0x0 ;  /* 0x000080000000791a */ /* 0x000fc80000000000 */
[----:B------:R-:W-:-:S04]  /*8a70*/  UIADD3 UR4, UPT, UPT, UR4, 0x248, URZ ;  /* 0x0000024804047890 */ /* 0x000fc8000fffe0ff */
[----:B------:R-:W-:-:S09]  /*8a80*/  UPRMT UR4, UR37, 0x654, UR4 ;  /* 0x0000065425047896 */ /* 0x000fd20008000004 */
[----:B------:R-:W-:Y:S01]  /*8a90*/  SYNCS.ARRIVE.TRANS64.RED.A1T0 RZ, [UR4], RZ ;  /* 0x000000ffffff79a7 */ /* 0x000fe20008100404 */
[----:B------:R-:W-:Y:S05]  /*8aa0*/  EXIT ;  /* 0x000000000000794d */ /* 0x000fea0003800000 */
.L_x_25:
[----:B--2---:R2:W4:Y:S02]  /*8ab0*/  SYNCS.PHASECHK.TRANS64.TRYWAIT P0, [R3+URZ+0x2e0], R2 ;  /* 0x0002e002030075a7 */ /* 0x00452400080011ff */
[----:B----4-:R-:W-:Y:S05]  /*8ac0*/  @!P0 NANOSLEEP.SYNCS 0x989680 ;  /* 0x009896800000895d */ /* 0x010fea0003900000 */
[----:B------:R-:W4:Y:S02]  /*8ad0*/  @!P0 SYNCS.PHASECHK.TRANS64 P0, [R3+URZ+0x2e0], R2 ;  /* 0x0002e002030085a7 */ /* 0x000f2400080010ff */
[----:B----4-:R-:W-:Y:S05]  /*8ae0*/  @!P0 BRA `(.L_x_25) ;  /* 0xfffffffc00f08947 */ /* 0x010fea000383ffff */
[----:B------:R-:W-:Y:S05]  /*8af0*/  BRA `(.L_x_165) ;  /* 0xffffff9000447947 */ /* 0x000fea000383ffff */
.L_x_28:
[----:B-1----:R-:W-:-:S07]  /*8b00*/  MOV R2, UR33 ;  /* 0x0000002100027c02 */ /* 0x002fce0008000f00 */
.L_x_166:
[----:B-1----:R1:W2:Y:S02]  /*8b10*/  SYNCS.PHASECHK.TRANS64.TRYWAIT P0, [R2+URZ+0x118], R5 ;  /* 0x00011805020075a7 */ /* 0x0022a400080011ff */
[----:B--2---:R-:W-:Y:S05]  /*8b20*/  @!P0 NANOSLEEP.SYNCS 0x989680 ;  /* 0x009896800000895d */ /* 0x004fea0003900000 */
[----:B------:R-:W2:Y:S02]  /*8b30*/  @!P0 SYNCS.PHASECHK.TRANS64 P0, [R2+URZ+0x118], R5 ;  /* 0x00011805020085a7 */ /* 0x000ea400080010ff */
[----:B--2---:R-:W-:Y:S05]  /*8b40*/  @!P0 BRA `(.L_x_166) ;  /* 0xfffffffc00f08947 */ /* 0x004fea000383ffff */
[----:B------:R-:W-:Y:S05]  /*8b50*/  BRA `(.L_x_27) ;  /* 0xffffff9000ac7947 */ /* 0x000fea000383ffff */
.L_x_35:
[----:B-1----:R-:W-:-:S07]  /*8b60*/  MOV R2, UR17 ;  /* 0x0000001100027c02 */ /* 0x002fce0008000f00 */
.L_x_167:
[----:B-1----:R1:W2:Y:S02]  /*8b70*/  SYNCS.PHASECHK.TRANS64.TRYWAIT P0, [R2+URZ+0x118], R5 ;  /* 0x00011805020075a7 */ /* 0x0022a400080011ff */
[----:B--2---:R-:W-:Y:S05]  /*8b80*/  @!P0 NANOSLEEP.SYNCS 0x989680 ;  /* 0x009896800000895d */ /* 0x004fea0003900000 */
[----:B------:R-:W2:Y:S02]  /*8b90*/  @!P0 SYNCS.PHASECHK.TRANS64 P0, [R2+URZ+0x118], R5 ;  /* 0x00011805020085a7 */ /* 0x000ea400080010ff */
[----:B--2---:R-:W-:Y:S05]  /*8ba0*/  @!P0 BRA `(.L_x_167) ;  /* 0xfffffffc00f08947 */ /* 0x004fea000383ffff */
[----:B------:R-:W-:Y:S05]  /*8bb0*/  BRA `(.L_x_34) ;  /* 0xffffff9400687947 */ /* 0x000fea000383ffff */
.L_x_40:
[----:B-1----:R1:W2:Y:S02]  /*8bc0*/  SYNCS.PHASECHK.TRANS64.TRYWAIT P0, [R2+URZ+0x270], R3 ;  /* 0x00027003020075a7 */ /* 0x0022a400080011ff */
[----:B--2---:R-:W-:Y:S05]  /*8bd0*/  @!P0 NANOSLEEP.SYNCS 0x989680 ;  /* 0x009896800000895d */ /* 0x004fea0003900000 */
[----:B------:R-:W2:Y:S02]  /*8be0*/  @!P0 SYNCS.PHASECHK.TRANS64 P0, [R2+URZ+0x270], R3 ;  /* 0x00027003020085a7 */ /* 0x000ea400080010ff */
[----:B--2---:R-:W-:Y:S05]  /*8bf0*/  @!P0 BRA `(.L_x_40) ;  /* 0xfffffffc00f08947 */ /* 0x004fea000383ffff */
[----:B------:R-:W-:Y:S05]  /*8c00*/  BRA `(.L_x_168) ;  /* 0xffffff98000c7947 */ /* 0x000fea000383ffff */
.L_x_44:
[----:B---3--:R-:W-:-:S07]  /*8c10*/  MOV R0, UR4 ;  /* 0x0000000400007c02 */ /* 0x008fce0008000f00 */
.L_x_169:
[----:B-1----:R1:W2:Y:S02]  /*8c20*/  SYNCS.PHASECHK.TRANS64.TRYWAIT P0, [R0+URZ], R3 ;  /* 0x00000003000075a7 */ /* 0x0022a400080011ff */
[----:B--2---:R-:W-:Y:S05]  /*8c30*/  @!P0 NANOSLEEP.SYNCS 0x989680 ;  /* 0x009896800000895d */ /* 0x004fea0003900000 */
[----:B------:R-:W2:Y:S02]  /*8c40*/  @!P0 SYNCS.PHASECHK.TRANS64 P0, [R0+URZ], R3 ;  /* 0x00000003000085a7 */ /* 0x000ea400080010ff */
[----:B--2---:R-:W-:Y:S05]  /*8c50*/  @!P0 BRA `(.L_x_169) ;  /* 0xfffffffc00f08947 */ /* 0x004fea000383ffff */
[----:B------:R-:W-:Y:S05]  /*8c60*/  BRA `(.L_x_170) ;  /* 0xffffff9c007c7947 */ /* 0x000fea000383ffff */
.L_x_45:
[----:B---3--:R-:W-:-:S07]  /*8c70*/  MOV R0, UR4 ;  /* 0x0000000400007c02 */ /* 0x008fce0008000f00 */
.L_x_171:
[----:B-1----:R1:W2:Y:S02]  /*8c80*/  SYNCS.PHASECHK.TRANS64.TRYWAIT P0, [R0+URZ], R3 ;  /* 0x00000003000075a7 */ /* 0x0022a400080011ff */
[----:B--2---:R-:W-:Y:S05]  /*8c90*/  @!P0 NANOSLEEP.SYNCS 0x989680 ;  /* 0x009896800000895d */ /* 0x004fea0003900000 */
[----:B------:R-:W2:Y:S02]  /*8ca0*/  @!P0 SYNCS.PHASECHK.TRANS64 P0, [R0+URZ], R3 ;  /* 0x00000003000085a7 */ /* 0x000ea400080010ff */
[----:B--2---:R-:W-:Y:S05]  /*8cb0*/  @!P0 BRA `(.L_x_171) ;  /* 0xfffffffc00f08947 */ /* 0x004fea000383ffff */
[----:B------:R-:W-:Y:S05]  /*8cc0*/  BRA `(.L_x_172) ;  /* 0xffffff9c00887947 */ /* 0x000fea000383ffff */
.L_x_46:
[----:B---3--:R-:W-:-:S07]  /*8cd0*/  MOV R0, UR4 ;  /* 0x0000000400007c02 */ /* 0x008fce0008000f00 */
.L_x_173:
[----:B-1----:R1:W2:Y:S02]  /*8ce0*/  SYNCS.PHASECHK.TRANS64.TRYWAIT P0, [R0+URZ], R3 ;  /* 0x00000003000075a7 */ /* 0x0022a400080011ff */
[----:B--2---:R-:W-:Y:S05]  /*8cf0*/  @!P0 NANOSLEEP.SYNCS 0x989680 ;  /* 0x009896800000895d */ /* 0x004fea0003900000 */
[----:B------:R-:W2:Y:S02]  /*8d00*/  @!P0 SYNCS.PHASECHK.TRANS64 P0, [R0+URZ], R3 ;  /* 0x00000003000085a7 */ /* 0x000ea400080010ff */
[----:B--2---:R-:W-:Y:S05]  /*8d10*/  @!P0 BRA `(.L_x_173) ;  /* 0xfffffffc00f08947 */ /* 0x004fea000383ffff */
[----:B------:R-:W-:Y:S05]  /*8d20*/  BRA `(.L_x_174) ;  /* 0xffffff9c00947947 */ /* 0x000fea000383ffff */
.L_x_47:
[----:B---3--:R-:W-:-:S07]  /*8d30*/  MOV R0, UR4 ;  /* 0x0000000400007c02 */ /* 0x008fce0008000f00 */
.L_x_175:
[----:B-1----:R1:W2:Y:S02]  /*8d40*/  SYNCS.PHASECHK.TRANS64.TRYWAIT P0, [R0+URZ], R3 ;  /* 0x00000003000075a7 */ /* 0x0022a400080011ff */
[----:B--2---:R-:W-:Y:S05]  /*8d50*/  @!P0 NANOSLEEP.SYNCS 0x989680 ;  /* 0x009896800000895d */ /* 0x004fea0003900000 */
[----:B------:R-:W2:Y:S02]  /*8d60*/  @!P0 SYNCS.PHASECHK.TRANS64 P0, [R0+URZ], R3 ;  /* 0x00000003000085a7 */ /* 0x000ea400080010ff */
[----:B--2---:R-:W-:Y:S05]  /*8d70*/  @!P0 BRA `(.L_x_175) ;  /* 0xfffffffc00f08947 */ /* 0x004fea000383ffff */
[----:B------:R-:W-:Y:S05]  /*8d80*/  BRA `(.L_x_176) ;  /* 0xffffff9c00a07947 */ /* 0x000fea000383ffff */
.L_x_48:
[----:B---3--:R-:W-:-:S07]  /*8d90*/  MOV R0, UR4 ;  /* 0x0000000400007c02 */ /* 0x008fce0008000f00 */
.L_x_177:
[----:B-1----:R1:W2:Y:S02]  /*8da0*/  SYNCS.PHASECHK.TRANS64.TRYWAIT P0, [R0+URZ], R3 ;  /* 0x00000003000075a7 */ /* 0x0022a400080011ff */
[----:B--2---:R-:W-:Y:S05]  /*8db0*/  @!P0 NANOSLEEP.SYNCS 0x989680 ;  /* 0x009896800000895d */ /* 0x004fea0003900000 */
[----:B------:R-:W2:Y:S02]  /*8dc0*/  @!P0 SYNCS.PHASECHK.TRANS64 P0, [R0+URZ], R3 ;  /* 0x00000003000085a7 */ /* 0x000ea400080010ff */
[----:B--2---:R-:W-:Y:S05]  /*8dd0*/  @!P0 BRA `(.L_x_177) ;  /* 0xfffffffc00f08947 */ /* 0x004fea000383ffff */
[----:B------:R-:W-:Y:S05]  /*8de0*/  BRA `(.L_x_178) ;  /* 0xffffff9c00ac7947 */ /* 0x000fea000383ffff */
.L_x_49:
[----:B---3--:R-:W-:-:S07]  /*8df0*/  MOV R0, UR4 ;  /* 0x0000000400007c02 */ /* 0x008fce0008000f00 */
.L_x_179:
[----:B-1----:R1:W2:Y:S02]  /*8e00*/  SYNCS.PHASECHK.TRANS64.TRYWAIT P0, [R0+URZ], R3 ;  /* 0x00000003000075a7 */ /* 0x0022a400080011ff */
[----:B--2---:R-:W-:Y:S05]  /*8e10*/  @!P0 NANOSLEEP.SYNCS 0x989680 ;  /* 0x009896800000895d */ /* 0x004fea0003900000 */
[----:B------:R-:W2:Y:S02]  /*8e20*/  @!P0 SYNCS.PHASECHK.TRANS64 P0, [R0+URZ], R3 ;  /* 0x00000003000085a7 */ /* 0x000ea400080010ff */
[----:B--2---:R-:W-:Y:S05]  /*8e30*/  @!P0 BRA `(.L_x_179) ;  /* 0xfffffffc00f08947 */ /* 0x004fea000383ffff */
[----:B------:R-:W-:Y:S05]  /*8e40*/  BRA `(.L_x_180) ;  /* 0xffffff9c00b87947 */ /* 0x000fea000383ffff */
.L_x_50:
[----:B---3--:R-:W-:-:S07]  /*8e50*/  MOV R0, UR4 ;  /* 0x0000000400007c02 */ /* 0x008fce0008000f00 */
.L_x_181:
[----:B-1----:R1:W2:Y:S02]  /*8e60*/  SYNCS.PHASECHK.TRANS64.TRYWAIT P0, [R0+URZ], R3 ;  /* 0x00000003000075a7 */ /* 0x0022a400080011ff */
[----:B--2---:R-:W-:Y:S05]  /*8e70*/  @!P0 NANOSLEEP.SYNCS 0x989680 ;  /* 0x009896800000895d */ /* 0x004fea0003900000 */
[----:B------:R-:W2:Y:S02]  /*8e80*/  @!P0 SYNCS.PHASECHK.TRANS64 P0, [R0+URZ], R3 ;  /* 0x00000003000085a7 */ /* 0x000ea400080010ff */
[----:B--2---:R-:W-:Y:S05]  /*8e90*/  @!P0 BRA `(.L_x_181) ;  /* 0xfffffffc00f08947 */ /* 0x004fea000383ffff */
[----:B------:R-:W-:Y:S05]  /*8ea0*/  BRA `(.L_x_182) ;  /* 0xffffff9c00c47947 */ /* 0x000fea000383ffff */
.L_x_51:
[----:B---3--:R-:W-:-:S07]  /*8eb0*/  MOV R0, UR4 ;  /* 0x0000000400007c02 */ /* 0x008fce0008000f00 */
.L_x_183:
[----:B-1----:R1:W2:Y:S02]  /*8ec0*/  SYNCS.PHASECHK.TRANS64.TRYWAIT P0, [R0+URZ], R3 ;  /* 0x00000003000075a7 */ /* 0x0022a400080011ff */
[----:B--2---:R-:W-:Y:S05]  /*8ed0*/  @!P0 NANOSLEEP.SYNCS 0x989680 ;  /* 0x009896800000895d */ /* 0x004fea0003900000 */
[----:B------:R-:W2:Y:S02]  /*8ee0*/  @!P0 SYNCS.PHASECHK.TRANS64 P0, [R0+URZ], R3 ;  /* 0x00000003000085a7 */ /* 0x000ea400080010ff */
[----:B--2---:R-:W-:Y:S05]  /*8ef0*/  @!P0 BRA `(.L_x_183) ;  /* 0xfffffffc00f08947 */ /* 0x004fea000383ffff */
[----:B------:R-:W-:Y:S05]  /*8f00*/  BRA `(.L_x_184) ;  /* 0xffffff9c00d07947 */ /* 0x000fea000383ffff */
.L_x_52:
[----:B---3--:R-:W-:-:S07]  /*8f10*/  MOV R0, UR4 ;  /* 0x0000000400007c02 */ /* 0x008fce0008000f00 */
.L_x_185:
[----:B-1----:R1:W2:Y:S02]  /*8f20*/  SYNCS.PHASECHK.TRANS64.TRYWAIT P0, [R0+URZ], R3 ;  /* 0x00000003000075a7 */ /* 0x0022a400080011ff */
[----:B--2---:R-:W-:Y:S05]  /*8f30*/  @!P0 NANOSLEEP.SYNCS 0x989680 ;  /* 0x009896800000895d */ /* 0x004fea0003900000 */
[----:B------:R-:W2:Y:S02]  /*8f40*/  @!P0 SYNCS.PHASECHK.TRANS64 P0, [R0+URZ], R3 ;  /* 0x00000003000085a7 */ /* 0x000ea400080010ff */
[----:B--2---:R-:W-:Y:S05]  /*8f50*/  @!P0 BRA `(.L_x_185) ;  /* 0xfffffffc00f08947 */ /* 0x004fea000383ffff */
[----:B------:R-:W-:Y:S05]  /*8f60*/  BRA `(.L_x_186) ;  /* 0xffffff9c00dc7947 */ /* 0x000fea000383ffff */
.L_x_53:
[----:B---3--:R-:W-:-:S07]  /*8f70*/  MOV R0, UR4 ;  /* 0x0000000400007c02 */ /* 0x008fce0008000f00 */
.L_x_187:
[----:B-1----:R1:W2:Y:S02]  /*8f80*/  SYNCS.PHASECHK.TRANS64.TRYWAIT P0, [R0+URZ], R3 ;  /* 0x00000003000075a7 */ /* 0x0022a400080011ff */
[----:B--2---:R-:W-:Y:S05]  /*8f90*/  @!P0 NANOSLEEP.SYNCS 0x989680 ;  /* 0x009896800000895d */ /* 0x004fea0003900000 */
[----:B------:R-:W2:Y:S02]  /*8fa0*/  @!P0 SYNCS.PHASECHK.TRANS64 P0, [R0+URZ], R3 ;  /* 0x00000003000085a7 */ /* 0x000ea400080010ff */
[----:B--2---:R-:W-:Y:S05]  /*8fb0*/  @!P0 BRA `(.L_x_187) ;  /* 0xfffffffc00f08947 */ /* 0x004fea000383ffff */
[----:B------:R-:W-:Y:S05]  /*8fc0*/  BRA `(.L_x_188) ;  /* 0xffffff9c00e87947 */ /* 0x000fea000383ffff */
.L_x_54:
[----:B---3--:R-:W-:-:S07]  /*8fd0*/  MOV R0, UR4 ;  /* 0x0000000400007c02 */ /* 0x008fce0008000f00 */
.L_x_189:
[----:B-1----:R1:W2:Y:S02]  /*8fe0*/  SYNCS.PHASECHK.TRANS64.TRYWAIT P0, [R0+URZ], R3 ;  /* 0x00000003000075a7 */ /* 0x0022a400080011ff */
[----:B--2---:R-:W-:Y:S05]  /*8ff0*/  @!P0 NANOSLEEP.SYNCS 0x989680 ;  /* 0x009896800000895d */ /* 0x004fea0003900000 */
[----:B------:R-:W2:Y:S02]  /*9000*/  @!P0 SYNCS.PHASECHK.TRANS64 P0, [R0+URZ], R3 ;  /* 0x00000003000085a7 */ /* 0x000ea400080010ff */
[----:B--2---:R-:W-:Y:S05]  /*9010*/  @!P0 BRA `(.L_x_189) ;  /* 0xfffffffc00f08947 */ /* 0x004fea000383ffff */
[----:B------:R-:W-:Y:S05]  /*9020*/  BRA `(.L_x_190) ;  /* 0xffffff9c00f47947 */ /* 0x000fea000383ffff */
.L_x_55:
[----:B---3--:R-:W-:-:S07]  /*9030*/  MOV R0, UR4 ;  /* 0x0000000400007c02 */ /* 0x008fce0008000f00 */
.L_x_191:
[----:B-1----:R1:W2:Y:S02]  /*9040*/  SYNCS.PHASECHK.TRANS64.TRYWAIT P0, [R0+URZ], R3 ;  /* 0x00000003000075a7 */ /* 0x0022a400080011ff */
[----:B--2---:R-:W-:Y:S05]  /*9050*/  @!P0 NANOSLEEP.SYNCS 0x989680 ;  /* 0x009896800000895d */ /* 0x004fea0003900000 */
[----:B------:R-:W2:Y:S02]  /*9060*/  @!P0 SYNCS.PHASECHK.TRANS64 P0, [R0+URZ], R3 ;  /* 0x00000003000085a7 */ /* 0x000ea400080010ff */
[----:B--2---:R-:W-:Y:S05]  /*9070*/  @!P0 BRA `(.L_x_191) ;  /* 0xfffffffc00f08947 */ /* 0x004fea000383ffff */
[----:B------:R-:W-:Y:S05]  /*9080*/  BRA `(.L_x_192) ;  /* 0xffffffa000007947 */ /* 0x000fea000383ffff */
.L_x_56:
[----:B---3--:R-:W-:-:S07]  /*9090*/  MOV R0, UR4 ;  /* 0x0000000400007c02 */ /* 0x008fce0008000f00 */
.L_x_193:
[----:B-1----:R1:W2:Y:S02]  /*90a0*/  SYNCS.PHASECHK.TRANS64.TRYWAIT P0, [R0+URZ], R3 ;  /* 0x00000003000075a7 */ /* 0x0022a400080011ff */
[----:B--2---:R-:W-:Y:S05]  /*90b0*/  @!P0 NANOSLEEP.SYNCS 0x989680 ;  /* 0x009896800000895d */ /* 0x004fea0003900000 */
[----:B------:R-:W2:Y:S02]  /*90c0*/  @!P0 SYNCS.PHASECHK.TRANS64 P0, [R0+URZ], R3 ;  /* 0x00000003000085a7 */ /* 0x000ea400080010ff */
[----:B--2---:R-:W-:Y:S05]  /*90d0*/  @!P0 BRA `(.L_x_193) ;  /* 0xfffffffc00f08947 */ /* 0x004fea000383ffff */
[----:B------:R-:W-:Y:S05]  /*90e0*/  BRA `(.L_x_194) ;  /* 0xffffffa0000c7947 */ /* 0x000fea000383ffff */
.L_x_57:
[----:B---3--:R-:W-:-:S07]  /*90f0*/  MOV R0, UR4 ;  /* 0x0000000400007c02 */ /* 0x008fce0008000f00 */
.L_x_195:
[----:B-1----:R1:W2:Y:S02]  /*9100*/  SYNCS.PHASECHK.TRANS64.TRYWAIT P0, [R0+URZ], R3 ;  /* 0x00000003000075a7 */ /* 0x0022a400080011ff */
[----:B--2---:R-:W-:Y:S05]  /*9110*/  @!P0 NANOSLEEP.SYNCS 0x989680 ;  /* 0x009896800000895d */ /* 0x004fea0003900000 */
[----:B------:R-:W2:Y:S02]  /*9120*/  @!P0 SYNCS.PHASECHK.TRANS64 P0, [R0+URZ], R3 ;  /* 0x00000003000085a7 */ /* 0x000ea400080010ff */
[----:B--2---:R-:W-:Y:S05]  /*9130*/  @!P0 BRA `(.L_x_195) ;  /* 0xfffffffc00f08947 */ /* 0x004fea000383ffff */
[----:B------:R-:W-:Y:S05]  /*9140*/  BRA `(.L_x_196) ;  /* 0xffffffa000187947 */ /* 0x000fea000383ffff */
.L_x_58:
[----:B---3--:R-:W-:-:S07]  /*9150*/  MOV R0, UR4 ;  /* 0x0000000400007c02 */ /* 0x008fce0008000f00 */
.L_x_197:
[----:B-1----:R1:W2:Y:S02]  /*9160*/  SYNCS.PHASECHK.TRANS64.TRYWAIT P0, [R0+URZ], R3 ;  /* 0x00000003000075a7 */ /* 0x0022a400080011ff */
[----:B--2---:R-:W-:Y:S05]  /*9170*/  @!P0 NANOSLEEP.SYNCS 0x989680 ;  /* 0x009896800000895d */ /* 0x004fea0003900000 */
[----:B------:R-:W2:Y:S02]  /*9180*/  @!P0 SYNCS.PHASECHK.TRANS64 P0, [R0+URZ], R3 ;  /* 0x00000003000085a7 */ /* 0x000ea400080010ff */
[----:B--2---:R-:W-:Y:S05]  /*9190*/  @!P0 BRA `(.L_x_197) ;  /* 0xfffffffc00f08947 */ /* 0x004fea000383ffff */
[----:B------:R-:W-:Y:S05]  /*91a0*/  BRA `(.L_x_198) ;  /* 0xffffffa000247947 */ /* 0x000fea000383ffff */
.L_x_59:
[----:B---3--:R-:W-:-:S07]  /*91b0*/  MOV R0, UR4 ;  /* 0x0000000400007c02 */ /* 0x008fce0008000f00 */
.L_x_199:
[----:B-1----:R1:W2:Y:S02]  /*91c0*/  SYNCS.PHASECHK.TRANS64.TRYWAIT P0, [R0+URZ], R3 ;  /* 0x00000003000075a7 */ /* 0x0022a400080011ff */
[----:B--2---:R-:W-:Y:S05]  /*91d0*/  @!P0 NANOSLEEP.SYNCS 0x989680 ;  /* 0x009896800000895d */ /* 0x004fea0003900000 */
[----:B------:R-:W2:Y:S02]  /*91e0*/  @!P0 SYNCS.PHASECHK.TRANS64 P0, [R0+URZ], R3 ;  /* 0x00000003000085a7 */ /* 0x000ea400080010ff */
[----:B--2---:R-:W-:Y:S05]  /*91f0*/  @!P0 BRA `(.L_x_199) ;  /* 0xfffffffc00f08947 */ /* 0x004fea000383ffff */
[----:B------:R-:W-:Y:S05]  /*9200*/  BRA `(.L_x_200) ;  /* 0xffffffa000307947 */ /* 0x000fea000383ffff */
.L_x_60:
[----:B---3--:R-:W-:-:S07]  /*9210*/  MOV R0, UR4 ;  /* 0x0000000400007c02 */ /* 0x008fce0008000f00 */
.L_x_201:
[----:B-1----:R1:W2:Y:S02]  /*9220*/  SYNCS.PHASECHK.TRANS64.TRYWAIT P0, [R0+URZ], R3 ;  /* 0x00000003000075a7 */ /* 0x0022a400080011ff */
[----:B--2---:R-:W-:Y:S05]  /*9230*/  @!P0 NANOSLEEP.SYNCS 0x989680 ;  /* 0x009896800000895d */ /* 0x004fea0003900000 */
[----:B------:R-:W2:Y:S02]  /*9240*/  @!P0 SYNCS.PHASECHK.TRANS64 P0, [R0+URZ], R3 ;  /* 0x00000003000085a7 */ /* 0x000ea400080010ff */
[----:B--2---:R-:W-:Y:S05]  /*9250*/  @!P0 BRA `(.L_x_201) ;  /* 0xfffffffc00f08947 */ /* 0x004fea000383ffff */
[----:B------:R-:W-:Y:S05]  /*9260*/  BRA `(.L_x_202) ;  /* 0xffffffa0003c7947 */ /* 0x000fea000383ffff */
.L_x_61:
[----:B---3--:R-:W-:-:S07]  /*9270*/  MOV R0, UR4 ;  /* 0x0000000400007c02 */ /* 0x008fce0008000f00 */
.L_x_203:
[----:B-1----:R1:W2:Y:S02]  /*9280*/  SYNCS.PHASECHK.TRANS64.TRYWAIT P0, [R0+URZ], R3 ;  /* 0x00000003000075a7 */ /* 0x0022a400080011ff */
[----:B--2---:R-:W-:Y:S05]  /*9290*/  @!P0 NANOSLEEP.SYNCS 0x989680 ;  /* 0x009896800000895d */ /* 0x004fea0003900000 */
[----:B------:R-:W2:Y:S02]  /*92a0*/  @!P0 SYNCS.PHASECHK.TRANS64 P0, [R0+URZ], R3 ;  /* 0x00000003000085a7 */ /* 0x000ea400080010ff */
[----:B--2---:R-:W-:Y:S05]  /*92b0*/  @!P0 BRA `(.L_x_203) ;  /* 0xfffffffc00f08947 */ /* 0x004fea000383ffff */
[----:B------:R-:W-:Y:S05]  /*92c0*/  BRA `(.L_x_204) ;  /* 0xffffffa000487947 */ /* 0x000fea000383ffff */
.L_x_62:
[----:B---3--:R-:W-:-:S07]  /*92d0*/  MOV R0, UR4 ;  /* 0x0000000400007c02 */ /* 0x008fce0008000f00 */
.L_x_205:
[----:B-1----:R1:W2:Y:S02]  /*92e0*/  SYNCS.PHASECHK.TRANS64.TRYWAIT P0, [R0+URZ], R3 ;  /* 0x00000003000075a7 */ /* 0x0022a400080011ff */
[----:B--2---:R-:W-:Y:S05]  /*92f0*/  @!P0 NANOSLEEP.SYNCS 0x989680 ;  /* 0x009896800000895d */ /* 0x004fea0003900000 */
[----:B------:R-:W2:Y:S02]  /*9300*/  @!P0 SYNCS.PHASECHK.TRANS64 P0, [R0+URZ], R3 ;  /* 0x00000003000085a7 */ /* 0x000ea400080010ff */
[----:B--2---:R-:W-:Y:S05]  /*9310*/  @!P0 BRA `(.L_x_205) ;  /* 0xfffffffc00f08947 */ /* 0x004fea000383ffff */
[----:B------:R-:W-:Y:S05]  /*9320*/  BRA `(.L_x_206) ;  /* 0xffffffa000547947 */ /* 0x000fea000383ffff */
.L_x_63:
[----:B---3--:R-:W-:-:S07]  /*9330*/  MOV R0, UR4 ;  /* 0x0000000400007c02 */ /* 0x008fce0008000f00 */
.L_x_207:
[----:B-1----:R1:W2:Y:S02]  /*9340*/  SYNCS.PHASECHK.TRANS64.TRYWAIT P0, [R0+URZ], R3 ;  /* 0x00000003000075a7 */ /* 0x0022a400080011ff */
[----:B--2---:R-:W-:Y:S05]  /*9350*/  @!P0 NANOSLEEP.SYNCS 0x989680 ;  /* 0x009896800000895d */ /* 0x004fea0003900000 */
[----:B------:R-:W2:Y:S02]  /*9360*/  @!P0 SYNCS.PHASECHK.TRANS64 P0, [R0+URZ], R3 ;  /* 0x00000003000085a7 */ /* 0x000ea400080010ff */
[----:B--2---:R-:W-:Y:S05]  /*9370*/  @!P0 BRA `(.L_x_207) ;  /* 0xfffffffc00f08947 */ /* 0x004fea000383ffff */
[----:B------:R-:W-:Y:S05]  /*9380*/  BRA `(.L_x_208) ;  /* 0xffffffa000607947 */ /* 0x000fea000383ffff */
.L_x_64:
[----:B---3--:R-:W-:-:S07]  /*9390*/  MOV R0, UR4 ;  /* 0x0000000400007c02 */ /* 0x008fce0008000f00 */
.L_x_209:
[----:B-1----:R1:W2:Y:S02]  /*93a0*/  SYNCS.PHASECHK.TRANS64.TRYWAIT P0, [R0+URZ], R3 ;  /* 0x00000003000075a7 */ /* 0x0022a400080011ff */
[----:B--2---:R-:W-:Y:S05]  /*93b0*/  @!P0 NANOSLEEP.SYNCS 0x989680 ;  /* 0x009896800000895d */ /* 0x004fea0003900000 */
[----:B------:R-:W2:Y:S02]  /*93c0*/  @!P0 SYNCS.PHASECHK.TRANS64 P0, [R0+URZ], R3 ;  /* 0x00000003000085a7 */ /* 0x000ea400080010ff */
[----:B--2---:R-:W-:Y:S05]  /*93d0*/  @!P0 BRA `(.L_x_209) ;  /* 0xfffffffc00f08947 */ /* 0x004fea000383ffff */
[----:B------:R-:W-:Y:S05]  /*93e0*/  BRA `(.L_x_210) ;  /* 0xffffffa0006c7947 */ /* 0x000fea000383ffff */
.L_x_65:
[----:B---3--:R-:W-:-:S07]  /*93f0*/  MOV R0, UR4 ;  /* 0x0000000400007c02 */ /* 0x008fce0008000f00 */
.L_x_211:
[----:B-1----:R1:W2:Y:S02]  /*9400*/  SYNCS.PHASECHK.TRANS64.TRYWAIT P0, [R0+URZ], R3 ;  /* 0x00000003000075a7 */ /* 0x0022a400080011ff */
[----:B--2---:R-:W-:Y:S05]  /*9410*/  @!P0 NANOSLEEP.SYNCS 0x989680 ;  /* 0x009896800000895d */ /* 0x004fea0003900000 */
[----:B------:R-:W2:Y:S02]  /*9420*/  @!P0 SYNCS.PHASECHK.TRANS64 P0, [R0+URZ], R3 ;  /* 0x00000003000085a7 */ /* 0x000ea400080010ff */
[----:B--2---:R-:W-:Y:S05]  /*9430*/  @!P0 BRA `(.L_x_211) ;  /* 0xfffffffc00f08947 */ /* 0x004fea000383ffff */
[----:B------:R-:W-:Y:S05]  /*9440*/  BRA `(.L_x_212) ;  /* 0xffffffa000787947 */ /* 0x000fea000383ffff */
.L_x_66:
[----:B---3--:R-:W-:-:S07]  /*9450*/  MOV R0, UR4 ;  /* 0x0000000400007c02 */ /* 0x008fce0008000f00 */
.L_x_213:
[----:B-1----:R1:W2:Y:S02]  /*9460*/  SYNCS.PHASECHK.TRANS64.TRYWAIT P0, [R0+URZ], R3 ;  /* 0x00000003000075a7 */ /* 0x0022a400080011ff */
[----:B--2---:R-:W-:Y:S05]  /*9470*/  @!P0 NANOSLEEP.SYNCS 0x989680 ;  /* 0x009896800000895d */ /* 0x004fea0003900000 */
[----:B------:R-:W2:Y:S02]  /*9480*/  @!P0 SYNCS.PHASECHK.TRANS64 P0, [R0+URZ], R3 ;  /* 0x00000003000085a7 */ /* 0x000ea400080010ff */
[----:B--2---:R-:W-:Y:S05]  /*9490*/  @!P0 BRA `(.L_x_213) ;  /* 0xfffffffc00f08947 */ /* 0x004fea000383ffff */
[----:B------:R-:W-:Y:S05]  /*94a0*/  BRA `(.L_x_214) ;  /* 0xffffffa000847947 */ /* 0x000fea000383ffff */
.L_x_67:
[----:B---3--:R-:W-:-:S07]  /*94b0*/  MOV R0, UR4 ;  /* 0x0000000400007c02 */ /* 0x008fce0008000f00 */
.L_x_215:
[----:B-1----:R1:W2:Y:S02]  /*94c0*/  SYNCS.PHASECHK.TRANS64.TRYWAIT P0, [R0+URZ], R3 ;  /* 0x00000003000075a7 */ /* 0x0022a400080011ff */
[----:B--2---:R-:W-:Y:S05]  /*94d0*/  @!P0 NANOSLEEP.SYNCS 0x989680 ;  /* 0x009896800000895d */ /* 0x004fea0003900000 */
[----:B------:R-:W2:Y:S02]  /*94e0*/  @!P0 SYNCS.PHASECHK.TRANS64 P0, [R0+URZ], R3 ;  /* 0x00000003000085a7 */ /* 0x000ea400080010ff */
[----:B--2---:R-:W-:Y:S05]  /*94f0*/  @!P0 BRA `(.L_x_215) ;  /* 0xfffffffc00f08947 */ /* 0x004fea000383ffff */
[----:B------:R-:W-:Y:S05]  /*9500*/  BRA `(.L_x_216) ;  /* 0xffffffa000907947 */ /* 0x000fea000383ffff */
.L_x_68:
[----:B---3--:R-:W-:-:S07]  /*9510*/  MOV R0, UR4 ;  /* 0x0000000400007c02 */ /* 0x008fce0008000f00 */
.L_x_217:
[----:B-1----:R1:W2:Y:S02]  /*9520*/  SYNCS.PHASECHK.TRANS64.TRYWAIT P0, [R0+URZ], R3 ;  /* 0x00000003000075a7 */ /* 0x0022a400080011ff */
[----:B--2---:R-:W-:Y:S05]  /*9530*/  @!P0 NANOSLEEP.SYNCS 0x989680 ;  /* 0x009896800000895d */ /* 0x004fea0003900000 */
[----:B------:R-:W2:Y:S02]  /*9540*/  @!P0 SYNCS.PHASECHK.TRANS64 P0, [R0+URZ], R3 ;  /* 0x00000003000085a7 */ /* 0x000ea400080010ff */
[----:B--2---:R-:W-:Y:S05]  /*9550*/  @!P0 BRA `(.L_x_217) ;  /* 0xfffffffc00f08947 */ /* 0x004fea000383ffff */
[----:B------:R-:W-:Y:S05]  /*9560*/  BRA `(.L_x_218) ;  /* 0xffffffa0009c7947 */ /* 0x000fea000383ffff */
.L_x_69:
[----:B---3--:R-:W-:-:S07]  /*9570*/  MOV R0, UR4 ;  /* 0x0000000400007c02 */ /* 0x008fce0008000f00 */
.L_x_219:
[----:B-1----:R1:W2:Y:S02]  /*9580*/  SYNCS.PHASECHK.TRANS64.TRYWAIT P0, [R0+URZ], R3 ;  /* 0x00000003000075a7 */ /* 0x0022a400080011ff */
[----:B--2---:R-:W-:Y:S05]  /*9590*/  @!P0 NANOSLEEP.SYNCS 0x989680 ;  /* 0x009896800000895d */ /* 0x004fea0003900000 */
[----:B------:R-:W2:Y:S02]  /*95a0*/  @!P0 SYNCS.PHASECHK.TRANS64 P0, [R0+URZ], R3 ;  /* 0x00000003000085a7 */ /* 0x000ea400080010ff */
[----:B--2---:R-:W-:Y:S05]  /*95b0*/  @!P0 BRA `(.L_x_219) ;  /* 0xfffffffc00f08947 */ /* 0x004fea000383ffff */
[----:B------:R-:W-:Y:S05]  /*95c0*/  BRA `(.L_x_220) ;  /* 0xffffffa000a87947 */ /* 0x000fea000383ffff */
.L_x_70:
[----:B---3--:R-:W-:-:S07]  /*95d0*/  MOV R0, UR4 ;  /* 0x0000000400007c02 */ /* 0x008fce0008000f00 */
.L_x_221:
[----:B-1----:R1:W2:Y:S02]  /*95e0*/  SYNCS.PHASECHK.TRANS64.TRYWAIT P0, [R0+URZ], R3 ;  /* 0x00000003000075a7 */ /* 0x0022a400080011ff */
[----:B--2---:R-:W-:Y:S05]  /*95f0*/  @!P0 NANOSLEEP.SYNCS 0x989680 ;  /* 0x009896800000895d */ /* 0x004fea0003900000 */
[----:B------:R-:W2:Y:S02]  /*9600*/  @!P0 SYNCS.PHASECHK.TRANS64 P0, [R0+URZ], R3 ;  /* 0x00000003000085a7 */ /* 0x000ea400080010ff */
[----:B--2---:R-:W-:Y:S05]  /*9610*/  @!P0 BRA `(.L_x_221) ;  /* 0xfffffffc00f08947 */ /* 0x004fea000383ffff */
[----:B------:R-:W-:Y:S05]  /*9620*/  BRA `(.L_x_222) ;  /* 0xffffffa000b47947 */ /* 0x000fea000383ffff */
.L_x_71:
[----:B---3--:R-:W-:-:S07]  /*9630*/  MOV R0, UR4 ;  /* 0x0000000400007c02 */ /* 0x008fce0008000f00 */
.L_x_223:
[----:B-1----:R1:W2:Y:S02]  /*9640*/  SYNCS.PHASECHK.TRANS64.TRYWAIT P0, [R0+URZ], R3 ;  /* 0x00000003000075a7 */ /* 0x0022a400080011ff */
[----:B--2---:R-:W-:Y:S05]  /*9650*/  @!P0 NANOSLEEP.SYNCS 0x989680 ;  /* 0x009896800000895d */ /* 0x004fea0003900000 */
[----:B------:R-:W2:Y:S02]  /*9660*/  @!P0 SYNCS.PHASECHK.TRANS64 P0, [R0+URZ], R3 ;  /* 0x00000003000085a7 */ /* 0x000ea400080010ff */
[----:B--2---:R-:W-:Y:S05]  /*9670*/  @!P0 BRA `(.L_x_223) ;  /* 0xfffffffc00f08947 */ /* 0x004fea000383ffff */
[----:B------:R-:W-:Y:S05]  /*9680*/  BRA `(.L_x_224) ;  /* 0xffffffa000c07947 */ /* 0x000fea000383ffff */
.L_x_72:
[----:B---3--:R-:W-:-:S07]  /*9690*/  MOV R0, UR4 ;  /* 0x0000000400007c02 */ /* 0x008fce0008000f00 */
.L_x_225:
[----:B-1----:R1:W2:Y:S02]  /*96a0*/  SYNCS.PHASECHK.TRANS64.TRYWAIT P0, [R0+URZ], R3 ;  /* 0x00000003000075a7 */ /* 0x0022a400080011ff */
[----:B--2---:R-:W-:Y:S05]  /*96b0*/  @!P0 NANOSLEEP.SYNCS 0x989680 ;  /* 0x009896800000895d */ /* 0x004fea0003900000 */
[----:B------:R-:W2:Y:S02]  /*96c0*/  @!P0 SYNCS.PHASECHK.TRANS64 P0, [R0+URZ], R3 ;  /* 0x00000003000085a7 */ /* 0x000ea400080010ff */
[----:B--2---:R-:W-:Y:S05]  /*96d0*/  @!P0 BRA `(.L_x_225) ;  /* 0xfffffffc00f08947 */ /* 0x004fea000383ffff */
[----:B------:R-:W-:Y:S05]  /*96e0*/  BRA `(.L_x_226) ;  /* 0xffffffa000cc7947 */ /* 0x000fea000383ffff */
.L_x_73:
[----:B---3--:R-:W-:-:S07]  /*96f0*/  MOV R0, UR4 ;  /* 0x0000000400007c02 */ /* 0x008fce0008000f00 */
.L_x_227:
[----:B-1----:R1:W2:Y:S02]  /*9700*/  SYNCS.PHASECHK.TRANS64.TRYWAIT P0, [R0+URZ], R3 ;  /* 0x00000003000075a7 */ /* 0x0022a400080011ff */
[----:B--2---:R-:W-:Y:S05]  /*9710*/  @!P0 NANOSLEEP.SYNCS 0x989680 ;  /* 0x009896800000895d */ /* 0x004fea0003900000 */
[----:B------:R-:W2:Y:S02]  /*9720*/  @!P0 SYNCS.PHASECHK.TRANS64 P0, [R0+URZ], R3 ;  /* 0x00000003000085a7 */ /* 0x000ea400080010ff */
[----:B--2---:R-:W-:Y:S05]  /*9730*/  @!P0 BRA `(.L_x_227) ;  /* 0xfffffffc00f08947 */ /* 0x004fea000383ffff */
[----:B------:R-:W-:Y:S05]  /*9740*/  BRA `(.L_x_228) ;  /* 0xffffffa000d87947 */ /* 0x000fea000383ffff */
.L_x_74:
[----:B---3--:R-:W-:-:S07]  /*9750*/  MOV R0, UR4 ;  /* 0x0000000400007c02 */ /* 0x008fce0008000f00 */
.L_x_229:
[----:B-1----:R1:W2:Y:S02]  /*9760*/  SYNCS.PHASECHK.TRANS64.TRYWAIT P0, [R0+URZ], R3 ;  /* 0x00000003000075a7 */ /* 0x0022a400080011ff */
[----:B--2---:R-:W-:Y:S05]  /*9770*/  @!P0 NANOSLEEP.SYNCS 0x989680 ;  /* 0x009896800000895d */ /* 0x004fea0003900000 */
[----:B------:R-:W2:Y:S02]  /*9780*/  @!P0 SYNCS.PHASECHK.TRANS64 P0, [R0+URZ], R3 ;  /* 0x00000003000085a7 */ /* 0x000ea400080010ff */
[----:B--2---:R-:W-:Y:S05]  /*9790*/  @!P0 BRA `(.L_x_229) ;  /* 0xfffffffc00f08947 */ /* 0x004fea000383ffff */
[----:B------:R-:W-:Y:S05]  /*97a0*/  BRA `(.L_x_230) ;  /* 0xffffffa000e47947 */ /* 0x000fea000383ffff */
.L_x_75:
[----:B---3--:R-:W-:-:S07]  /*97b0*/  MOV R0, UR4 ;  /* 0x0000000400007c02 */ /* 0x008fce0008000f00 */
.L_x_231:
[----:B-1----:R1:W2:Y:S02]  /*97c0*/  SYNCS.PHASECHK.TRANS64.TRYWAIT P0, [R0+URZ], R3 ;  /* 0x00000003000075a7 */ /* 0x0022a400080011ff */
[----:B--2---:R-:W-:Y:S05]  /*97d0*/  @!P0 NANOSLEEP.SYNCS 0x989680 ;  /* 0x009896800000895d */ /* 0x004fea0003900000 */
[----:B------:R-:W2:Y:S02]  /*97e0*/  @!P0 SYNCS.PHASECHK.TRANS64 P0, [R0+URZ], R3 ;  /* 0x00000003000085a7 */ /* 0x000ea400080010ff */
[----:B--2---:R-:W-:Y:S05]  /*97f0*/  @!P0 BRA `(.L_x_231) ;  /* 0xfffffffc00f08947 */ /* 0x004fea000383ffff */
[----:B------:R-:W-:Y:S05]  /*9800*/  BRA `(.L_x_232) ;  /* 0xffffffa000f07947 */ /* 0x000fea000383ffff */
.L_x_76:
[----:B---3--:R-:W-:-:S07]  /*9810*/  MOV R0, UR4 ;  /* 0x0000000400007c02 */ /* 0x008fce0008000f00 */
.L_x_233:
[----:B-1----:R1:W2:Y:S02]  /*9820*/  SYNCS.PHASECHK.TRANS64.TRYWAIT P0, [R0+URZ], R3 ;  /* 0x00000003000075a7 */ /* 0x0022a400080011ff */
[----:B--2---:R-:W-:Y:S05]  /*9830*/  @!P0 NANOSLEEP.SYNCS 0x989680 ;  /* 0x009896800000895d */ /* 0x004fea0003900000 */
[----:B------:R-:W2:Y:S02]  /*9840*/  @!P0 SYNCS.PHASECHK.TRANS64 P0, [R0+URZ], R3 ;  /* 0x00000003000085a7 */ /* 0x000ea400080010ff */
[----:B--2---:R-:W-:Y:S05]  /*9850*/  @!P0 BRA `(.L_x_233) ;  /* 0xfffffffc00f08947 */ /* 0x004fea000383ffff */
[----:B------:R-:W-:Y:S05]  /*9860*/  BRA `(.L_x_234) ;  /* 0xffffffa000fc7947 */ /* 0x000fea000383ffff */
.L_x_77:
[----:B---3--:R-:W-:-:S07]  /*9870*/  MOV R0, UR4 ;  /* 0x0000000400007c02 */ /* 0x008fce0008000f00 */
.L_x_235:
[----:B-1----:R1:W2:Y:S02]  /*9880*/  SYNCS.PHASECHK.TRANS64.TRYWAIT P0, [R0+URZ], R3 ;  /* 0x00000003000075a7 */ /* 0x0022a400080011ff */
[----:B--2---:R-:W-:Y:S05]  /*9890*/  @!P0 NANOSLEEP.SYNCS 0x989680 ;  /* 0x009896800000895d */ /* 0x004fea0003900000 */
[----:B------:R-:W2:Y:S02]  /*98a0*/  @!P0 SYNCS.PHASECHK.TRANS64 P0, [R0+URZ], R3 ;  /* 0x00000003000085a7 */ /* 0x000ea400080010ff */
[----:B--2---:R-:W-:Y:S05]  /*98b0*/  @!P0 BRA `(.L_x_235) ;  /* 0xfffffffc00f08947 */ /* 0x004fea000383ffff */
[----:B------:R-:W-:Y:S05]  /*98c0*/  BRA `(.L_x_236) ;  /* 0xffffffa400087947 */ /* 0x000fea000383ffff */
.L_x_80:
[----:B-1----:R1:W2:Y:S02]  /*98d0*/  SYNCS.PHASECHK.TRANS64.TRYWAIT P0, [R0+URZ+0x2d0], R5 ;  /* 0x0002d005000075a7 */ /* 0x0022a400080011ff */
[----:B--2---:R-:W-:Y:S05]  /*98e0*/  @!P0 NANOSLEEP.SYNCS 0x989680 ;  /* 0x009896800000895d */ /* 0x004fea0003900000 */
[----:B------:R-:W2:Y:S02]  /*98f0*/  @!P0 SYNCS.PHASECHK.TRANS64 P0, [R0+URZ+0x2d0], R5 ;  /* 0x0002d005000085a7 */ /* 0x000ea400080010ff */
[----:B--2---:R-:W-:Y:S05]  /*9900*/  @!P0 BRA `(.L_x_80) ;  /* 0xfffffffc00f08947 */ /* 0x004fea000383ffff */
[----:B------:R-:W-:Y:S05]  /*9910*/  BRA `(.L_x_237) ;  /* 0xffffffa400687947 */ /* 0x000fea000383ffff */
.L_x_81:
[----:B------:R-:W-:-:S07]  /*9920*/  MOV R0, UR5 ;  /* 0x0000000500007c02 */ /* 0x000fce0008000f00 */
.L_x_238:
[----:B-1----:R1:W2:Y:S02]  /*9930*/  SYNCS.PHASECHK.TRANS64.TRYWAIT P0, [R0+URZ+0x280], R7 ;  /* 0x00028007000075a7 */ /* 0x0022a400080011ff */
[----:B--2---:R-:W-:Y:S05]  /*9940*/  @!P0 NANOSLEEP.SYNCS 0x989680 ;  /* 0x009896800000895d */ /* 0x004fea0003900000 */
[----:B------:R-:W2:Y:S02]  /*9950*/  @!P0 SYNCS.PHASECHK.TRANS64 P0, [R0+URZ+0x280], R7 ;  /* 0x00028007000085a7 */ /* 0x000ea400080010ff */
[----:B--2---:R-:W-:Y:S05]  /*9960*/  @!P0 BRA `(.L_x_238) ;  /* 0xfffffffc00f08947 */ /* 0x004fea000383ffff */
[----:B------:R-:W-:Y:S05]  /*9970*/  BRA `(.L_x_239) ;  /* 0xffffffa400787947 */ /* 0x000fea000383ffff */
.L_x_82:
[----:B-1----:R1:W2:Y:S02]  /*9980*/  SYNCS.PHASECHK.TRANS64.TRYWAIT P1, [R0+URZ+0x270], R5 ;  /* 0x00027005000075a7 */ /* 0x0022a400080211ff */
[----:B--2---:R-:W-:Y:S05]  /*9990*/  @!P1 NANOSLEEP.SYNCS 0x989680 ;  /* 0x009896800000995d */ /* 0x004fea0003900000 */
[----:B------:R-:W2:Y:S02]  /*99a0*/  @!P1 SYNCS.PHASECHK.TRANS64 P1, [R0+URZ+0x270], R5 ;  /* 0x00027005000095a7 */ /* 0x000ea400080210ff */
[----:B--2---:R-:W-:Y:S05]  /*99b0*/  @!P1 BRA `(.L_x_82) ;  /* 0xfffffffc00f09947 */ /* 0x004fea000383ffff */
[----:B------:R-:W-:Y:S05]  /*99c0*/  BRA `(.L_x_240) ;  /* 0xffffffa400a87947 */ /* 0x000fea000383ffff */
.L_x_85:
[----:B------:R-:W-:-:S07]  /*99d0*/  MOV R0, UR5 ;  /* 0x0000000500007c02 */ /* 0x000fce0008000f00 */
.L_x_241:
[----:B-1----:R1:W2:Y:S02]  /*99e0*/  SYNCS.PHASECHK.TRANS64.TRYWAIT P0, [R0+URZ+0x280], R3 ;  /* 0x00028003000075a7 */ /* 0x0022a400080011ff */
[----:B--2---:R-:W-:Y:S05]  /*99f0*/  @!P0 NANOSLEEP.SYNCS 0x989680 ;  /* 0x009896800000895d */ /* 0x004fea0003900000 */
[----:B------:R-:W2:Y:S02]  /*9a00*/  @!P0 SYNCS.PHASECHK.TRANS64 P0, [R0+URZ+0x280], R3 ;  /* 0x00028003000085a7 */ /* 0x000ea400080010ff */
[----:B--2---:R-:W-:Y:S05]  /*9a10*/  @!P0 BRA `(.L_x_241) ;  /* 0xfffffffc00f08947 */ /* 0x004fea000383ffff */
[----:B------:R-:W-:Y:S05]  /*9a20*/  BRA `(.L_x_84) ;  /* 0xffffffa400fc7947 */ /* 0x000fea000383ffff */
.L_x_94:
[----:B-1----:R-:W-:-:S04]  /*9a30*/  MOV R4, UR6 ;  /* 0x0000000600047c02 */ /* 0x002fc80008000f00 */
[----:B------:R1:W2:Y:S03]  /*9a40*/  SYNCS.PHASECHK.TRANS64.TRYWAIT P0, [R4+URZ+0x8], R5 ;  /* 0x00000805040075a7 */ /* 0x0002a600080011ff */
[----:B--2---:R-:W-:Y:S05]  /*9a50*/  @!P0 NANOSLEEP.SYNCS 0x989680 ;  /* 0x009896800000895d */ /* 0x004fea0003900000 */
[----:B------:R-:W2:Y:S02]  /*9a60*/  @!P0 SYNCS.PHASECHK.TRANS64 P0, [R4+URZ+0x8], R5 ;  /* 0x00000805040085a7 */ /* 0x000ea400080010ff */
[----:B--2---:R-:W-:Y:S05]  /*9a70*/  @!P0 BRA `(.L_x_94) ;  /* 0xfffffffc00ec8947 */ /* 0x004fea000383ffff */
[----:B------:R-:W-:Y:S05]  /*9a80*/  BRA `(.L_x_93) ;  /* 0xffffffa800b07947 */ /* 0x000fea000383ffff */
.L_x_96:
[----:B------:R-:W-:Y:S01]  /*9a90*/  BSSY B0, `(.L_x_242) ;  /* 0x0000006000007945 */ /* 0x000fe20003800000 */
[----:B------:R-:W-:-:S07]  /*9aa0*/  MOV R15, 0xffffffff ;  /* 0xffffffff000f7802 */ /* 0x000fce0000000f00 */
[----:B-1---5:R-:W-:Y:S05]  /*9ab0*/  WARPSYNC.COLLECTIVE R15, `(.L_x_243) ;  /* 0x000000000f0c7348 */ /* 0x022fea0003c00000 */
[----:B------:R-:W-:Y:S02]  /*9ac0*/  ELECT P6, UR79, PT ;  /* 0x00000000004f782f */ /* 0x000fe400038c0000 */
[----:B------:R-:W-:Y:S01]  /*9ad0*/  MOV R14, UR79 ;  /* 0x0000004f000e7c02 */ /* 0x000fe20008000f00 */
[----:B-1---5:R-:W-:Y:S10]  /*9ae0*/  ENDCOLLECTIVE ;  /* 0x000000000000791b */ /* 0x022ff40003800000 */
.L_x_243:
[----:B------:R-:W-:Y:S05]  /*9af0*/  BSYNC B0 ;  /* 0x0000000000007941 */ /* 0x000fea0003800000 */
.L_x_242:
[----:B------:R-:W-:Y:S05]  /*9b00*/  BRA `(.L_x_244) ;  /* 0xffffffa800e07947 */ /* 0x000fea000383ffff */
.L_x_98:
[----:B-1----:R-:W-:-:S04]  /*9b10*/  MOV R2, UR6 ;  /* 0x0000000600027c02 */ /* 0x002fc80008000f00 */
[----:B------:R1:W2:Y:S03]  /*9b20*/  SYNCS.PHASECHK.TRANS64.TRYWAIT P0, [R2+URZ+0x8], R3 ;  /* 0x00000803020075a7 */ /* 0x0002a600080011ff */
[----:B--2---:R-:W-:Y:S05]  /*9b30*/  @!P0 NANOSLEEP.SYNCS 0x989680 ;  /* 0x009896800000895d */ /* 0x004fea0003900000 */
[----:B------:R-:W2:Y:S02]  /*9b40*/  @!P0 SYNCS.PHASECHK.TRANS64 P0, [R2+URZ+0x8], R3 ;  /* 0x00000803020085a7 */ /* 0x000ea400080010ff */
[----:B--2---:R-:W-:Y:S05]  /*9b50*/  @!P0 BRA `(.L_x_98) ;  /* 0xfffffffc00ec8947 */ /* 0x004fea000383ffff */
[----:B------:R-:W-:Y:S05]  /*9b60*/  BRA `(.L_x_97) ;  /* 0xffffffa800e47947 */ /* 0x000fea000383ffff */
.L_x_99:
[----:B-1----:R1:W2:Y:S02]  /*9b70*/  SYNCS.PHASECHK.TRANS64.TRYWAIT P0, [R0+URZ+0x270], R5 ;  /* 0x00027005000075a7 */ /* 0x0022a400080011ff */
[----:B--2---:R-:W-:Y:S05]  /*9b80*/  @!P0 NANOSLEEP.SYNCS 0x989680 ;  /* 0x009896800000895d */ /* 0x004fea0003900000 */
[----:B------:R-:W2:Y:S02]  /*9b90*/  @!P0 SYNCS.PHASECHK.TRANS64 P0, [R0+URZ+0x270], R5 ;  /* 0x00027005000085a7 */ /* 0x000ea400080010ff */
[----:B--2---:R-:W-:Y:S05]  /*9ba0*/  @!P0 BRA `(.L_x_99) ;  /* 0xfffffffc00f08947 */ /* 0x004fea000383ffff */
[----:B------:R-:W-:Y:S05]  /*9bb0*/  BRA `(.L_x_245) ;  /* 0xffffffac00c07947 */ /* 0x000fea000383ffff */
.L_x_101:
[----:B------:R-:W-:-:S07]  /*9bc0*/  MOV R0, UR10 ;  /* 0x0000000a00007c02 */ /* 0x000fce0008000f00 */
.L_x_246:
[----:B-1----:R1:W2:Y:S02]  /*9bd0*/  SYNCS.PHASECHK.TRANS64.TRYWAIT P0, [R0+URZ+0x2b0], R5 ;  /* 0x0002b005000075a7 */ /* 0x0022a400080011ff */
[----:B--2---:R-:W-:Y:S05]  /*9be0*/  @!P0 NANOSLEEP.SYNCS 0x989680 ;  /* 0x009896800000895d */ /* 0x004fea0003900000 */
[----:B------:R-:W2:Y:S02]  /*9bf0*/  @!P0 SYNCS.PHASECHK.TRANS64 P0, [R0+URZ+0x2b0], R5 ;  /* 0x0002b005000085a7 */ /* 0x000ea400080010ff */
[----:B--2---:R-:W-:Y:S05]  /*9c00*/  @!P0 BRA `(.L_x_246) ;  /* 0xfffffffc00f08947 */ /* 0x004fea000383ffff */
[----:B------:R-:W-:Y:S05]  /*9c10*/  BRA `(.L_x_247) ;  /* 0xffffffb0000c7947 */ /* 0x000fea000383ffff */
.L_x_104:
[----:B------:R-:W-:Y:S07]  /*9c20*/  MOV R0, UR9 ;  /* 0x0000000900007c02 */ /* 0x000fee0008000f00 */
.L_x_248:
[----:B-1----:R1:W2:Y:S02]  /*9c30*/  SYNCS.PHASECHK.TRANS64.TRYWAIT P0, [R0+URZ], R5 ;  /* 0x00000005000075a7 */ /* 0x0022a400080011ff */
[----:B--2---:R-:W-:Y:S05]  /*9c40*/  @!P0 NANOSLEEP.SYNCS 0x989680 ;  /* 0x009896800000895d */ /* 0x004fea0003900000 */
[----:B------:R-:W2:Y:S02]  /*9c50*/  @!P0 SYNCS.PHASECHK.TRANS64 P0, [R0+URZ], R5 ;  /* 0x00000005000085a7 */ /* 0x000ea400080010ff */
[----:B--2---:R-:W-:Y:S05]  /*9c60*/  @!P0 BRA `(.L_x_248) ;  /* 0xfffffffc00f08947 */ /* 0x004fea000383ffff */
[----:B------:R-:W-:Y:S05]  /*9c70*/  BRA `(.L_x_103) ;  /* 0xffffffb000207947 */ /* 0x000fea000383ffff */
.L_x_108:
[----:B-1----:R-:W-:-:S07]  /*9c80*/  MOV R0, UR7 ;  /* 0x0000000700007c02 */ /* 0x002fce0008000f00 */
.L_x_249:
[----:B-1----:R1:W2:Y:S02]  /*9c90*/  SYNCS.PHASECHK.TRANS64.TRYWAIT P0, [R0+URZ], R3 ;  /* 0x00000003000075a7 */ /* 0x0022a400080011ff */
[----:B--2---:R-:W-:Y:S05]  /*9ca0*/  @!P0 NANOSLEEP.SYNCS 0x989680 ;  /* 0x009896800000895d */ /* 0x004fea0003900000 */
[----:B------:R-:W2:Y:S02]  /*9cb0*/  @!P0 SYNCS.PHASECHK.TRANS64 P0, [R0+URZ], R3 ;  /* 0x00000003000085a7 */ /* 0x000ea400080010ff */
[----:B--2---:R-:W-:Y:S05]  /*9cc0*/  @!P0 BRA `(.L_x_249) ;  /* 0xfffffffc00f08947 */ /* 0x004fea000383ffff */
[----:B------:R-:W-:Y:S05]  /*9cd0*/  BRA `(.L_x_250) ;  /* 0xffffffb000ec7947 */ /* 0x000fea000383ffff */
.L_x_109:
[----:B------:R-:W-:-:S07]  /*9ce0*/  MOV R0, UR7 ;  /* 0x0000000700007c02 */ /* 0x000fce0008000f00 */
.L_x_251:
[----:B-1----:R1:W2:Y:S02]  /*9cf0*/  SYNCS.PHASECHK.TRANS64.TRYWAIT P0, [R0+URZ], R3 ;  /* 0x00000003000075a7 */ /* 0x0022a400080011ff */
[----:B--2---:R-:W-:Y:S05]  /*9d00*/  @!P0 NANOSLEEP.SYNCS 0x989680 ;  /* 0x009896800000895d */ /* 0x004fea0003900000 */
[----:B------:R-:W2:Y:S02]  /*9d10*/  @!P0 SYNCS.PHASECHK.TRANS64 P0, [R0+URZ], R3 ;  /* 0x00000003000085a7 */ /* 0x000ea400080010ff */
[----:B--2---:R-:W-:Y:S05]  /*9d20*/  @!P0 BRA `(.L_x_251) ;  /* 0xfffffffc00f08947 */ /* 0x004fea000383ffff */
[----:B------:R-:W-:Y:S05]  /*9d30*/  BRA `(.L_x_252) ;  /* 0xffffffb000f87947 */ /* 0x000fea000383ffff */
.L_x_110:
[----:B------:R-:W-:-:S07]  /*9d40*/  MOV R0, UR7 ;  /* 0x0000000700007c02 */ /* 0x000fce0008000f00 */
.L_x_253:
[----:B-1----:R1:W2:Y:S02]  /*9d50*/  SYNCS.PHASECHK.TRANS64.TRYWAIT P0, [R0+URZ], R3 ;  /* 0x00000003000075a7 */ /* 0x0022a400080011ff */
[----:B--2---:R-:W-:Y:S05]  /*9d60*/  @!P0 NANOSLEEP.SYNCS 0x989680 ;  /* 0x009896800000895d */ /* 0x004fea0003900000 */
[----:B------:R-:W2:Y:S02]  /*9d70*/  @!P0 SYNCS.PHASECHK.TRANS64 P0, [R0+URZ], R3 ;  /* 0x00000003000085a7 */ /* 0x000ea400080010ff */
[----:B--2---:R-:W-:Y:S05]  /*9d80*/  @!P0 BRA `(.L_x_253) ;  /* 0xfffffffc00f08947 */ /* 0x004fea000383ffff */
[----:B------:R-:W-:Y:S05]  /*9d90*/  BRA `(.L_x_254) ;  /* 0xffffffb400047947 */ /* 0x000fea000383ffff */
.L_x_113:
[----:B------:R-:W-:-:S07]  /*9da0*/  MOV R0, UR8 ;  /* 0x0000000800007c02 */ /* 0x000fce0008000f00 */
.L_x_255:
[----:B-1----:R1:W2:Y:S02]  /*9db0*/  SYNCS.PHASECHK.TRANS64.TRYWAIT P1, [R0+URZ+0x2f0], R3 ;  /* 0x0002f003000075a7 */ /* 0x0022a400080211ff */
[----:B--2---:R-:W-:Y:S05]  /*9dc0*/  @!P1 NANOSLEEP.SYNCS 0x989680 ;  /* 0x009896800000995d */ /* 0x004fea0003900000 */
[----:B------:R-:W2:Y:S02]  /*9dd0*/  @!P1 SYNCS.PHASECHK.TRANS64 P1, [R0+URZ+0x2f0], R3 ;  /* 0x0002f003000095a7 */ /* 0x000ea400080210ff */
[----:B--2---:R-:W-:Y:S05]  /*9de0*/  @!P1 BRA `(.L_x_255) ;  /* 0xfffffffc00f09947 */ /* 0x004fea000383ffff */
[----:B------:R-:W-:Y:S05]  /*9df0*/  BRA `(.L_x_256) ;  /* 0xffffffb400507947 */ /* 0x000fea000383ffff */
.L_x_118:
[----:B--2---:R2:W4:Y:S02]  /*9e00*/  SYNCS.PHASECHK.TRANS64.TRYWAIT P0, [R0+URZ+0x270], R3 ;  /* 0x00027003000075a7 */ /* 0x00452400080011ff */
[----:B----4-:R-:W-:Y:S05]  /*9e10*/  @!P0 NANOSLEEP.SYNCS 0x989680 ;  /* 0x009896800000895d */ /* 0x010fea0003900000 */
[----:B------:R-:W4:Y:S02]  /*9e20*/  @!P0 SYNCS.PHASECHK.TRANS64 P0, [R0+URZ+0x270], R3 ;  /* 0x00027003000085a7 */ /* 0x000f2400080010ff */
[----:B----4-:R-:W-:Y:S05]  /*9e30*/  @!P0 BRA `(.L_x_118) ;  /* 0xfffffffc00f08947 */ /* 0x010fea000383ffff */
[----:B------:R-:W-:Y:S05]  /*9e40*/  BRA `(.L_x_257) ;  /* 0xffffffb800547947 */ /* 0x000fea000383ffff */
.L_x_121:
[----:B------:R-:W-:Y:S07]  /*9e50*/  MOV R0, UR7 ;  /* 0x0000000700007c02 */ /* 0x000fee0008000f00 */
.L_x_258:
[----:B--2---:R2:W4:Y:S02]  /*9e60*/  SYNCS.PHASECHK.TRANS64.TRYWAIT P0, [R0+URZ+0x268], R3 ;  /* 0x00026803000075a7 */ /* 0x00452400080011ff */
[----:B----4-:R-:W-:Y:S05]  /*9e70*/  @!P0 NANOSLEEP.SYNCS 0x989680 ;  /* 0x009896800000895d */ /* 0x010fea0003900000 */
[----:B------:R-:W4:Y:S02]  /*9e80*/  @!P0 SYNCS.PHASECHK.TRANS64 P0, [R0+URZ+0x268], R3 ;  /* 0x00026803000085a7 */ /* 0x000f2400080010ff */
[----:B----4-:R-:W-:Y:S05]  /*9e90*/  @!P0 BRA `(.L_x_258) ;  /* 0xfffffffc00f08947 */ /* 0x010fea000383ffff */
[----:B------:R-:W-:Y:S05]  /*9ea0*/  BRA `(.L_x_120) ;  /* 0xffffffbc00347947 */ /* 0x000fea000383ffff */
.L_x_124:
[----:B------:R-:W-:Y:S07]  /*9eb0*/  MOV R0, UR15 ;  /* 0x0000000f00007c02 */ /* 0x000fee0008000f00 */
.L_x_259:
[----:B-1----:R1:W2:Y:S02]  /*9ec0*/  SYNCS.PHASECHK.TRANS64.TRYWAIT P0, [R0+URZ+0x248], R3 ;  /* 0x00024803000075a7 */ /* 0x0022a400080011ff */
[----:B--2---:R-:W-:Y:S05]  /*9ed0*/  @!P0 NANOSLEEP.SYNCS 0x989680 ;  /* 0x009896800000895d */ /* 0x004fea0003900000 */
[----:B------:R-:W2:Y:S02]  /*9ee0*/  @!P0 SYNCS.PHASECHK.TRANS64 P0, [R0+URZ+0x248], R3 ;  /* 0x00024803000085a7 */ /* 0x000ea400080010ff */
[----:B--2---:R-:W-:Y:S05]  /*9ef0*/  @!P0 BRA `(.L_x_259) ;  /* 0xfffffffc00f08947 */ /* 0x004fea000383ffff */
[----:B------:R-:W-:Y:S05]  /*9f00*/  BRA `(.L_x_260) ;  /* 0xffffffbc00ac7947 */ /* 0x000fea000383ffff */
.L_x_125:
[----:B------:R-:W-:Y:S07]  /*9f10*/  MOV R3, UR13 ;  /* 0x0000000d00037c02 */ /* 0x000fee0008000f00 */
.L_x_261:
[----:B-1----:R1:W2:Y:S02]  /*9f20*/  SYNCS.PHASECHK.TRANS64.TRYWAIT P0, [R3+URZ+0x248], R12 ;  /* 0x0002480c030075a7 */ /* 0x0022a400080011ff */
[----:B--2---:R-:W-:Y:S05]  /*9f30*/  @!P0 NANOSLEEP.SYNCS 0x989680 ;  /* 0x009896800000895d */ /* 0x004fea0003900000 */
[----:B------:R-:W2:Y:S02]  /*9f40*/  @!P0 SYNCS.PHASECHK.TRANS64 P0, [R3+URZ+0x248], R12 ;  /* 0x0002480c030085a7 */ /* 0x000ea400080010ff */
[----:B--2---:R-:W-:Y:S05]  /*9f50*/  @!P0 BRA `(.L_x_261) ;  /* 0xfffffffc00f08947 */ /* 0x004fea000383ffff */
[----:B------:R-:W-:Y:S05]  /*9f60*/  BRA `(.L_x_262) ;  /* 0xffffffc000687947 */ /* 0x000fea000383ffff */
.L_x_127:
[----:B------:R-:W-:-:S07]  /*9f70*/  MOV R0, UR4 ;  /* 0x0000000400007c02 */ /* 0x000fce0008000f00 */
.L_x_263:
[----:B-1----:R1:W4:Y:S02]  /*9f80*/  SYNCS.PHASECHK.TRANS64.TRYWAIT P0, [R0+URZ], R3 ;  /* 0x00000003000075a7 */ /* 0x00232400080011ff */
[----:B----4-:R-:W-:Y:S05]  /*9f90*/  @!P0 NANOSLEEP.SYNCS 0x989680 ;  /* 0x009896800000895d */ /* 0x010fea0003900000 */
[----:B------:R-:W4:Y:S02]  /*9fa0*/  @!P0 SYNCS.PHASECHK.TRANS64 P0, [R0+URZ], R3 ;  /* 0x00000003000085a7 */ /* 0x000f2400080010ff */
[----:B----4-:R-:W-:Y:S05]  /*9fb0*/  @!P0 BRA `(.L_x_263) ;  /* 0xfffffffc00f08947 */ /* 0x010fea000383ffff */
[----:B------:R-:W-:Y:S05]  /*9fc0*/  BRA `(.L_x_264) ;  /* 0xffffffc400107947 */ /* 0x000fea000383ffff */
.L_x_128:
[----:B------:R-:W-:-:S07]  /*9fd0*/  MOV R0, UR4 ;  /* 0x0000000400007c02 */ /* 0x000fce0008000f00 */
.L_x_265:
[----:B-1----:R1:W4:Y:S02]  /*9fe0*/  SYNCS.PHASECHK.TRANS64.TRYWAIT P0, [R0+URZ], R3 ;  /* 0x00000003000075a7 */ /* 0x00232400080011ff */
[----:B----4-:R-:W-:Y:S05]  /*9ff0*/  @!P0 NANOSLEEP.SYNCS 0x989680 ;  /* 0x009896800000895d */ /* 0x010fea0003900000 */
[----:B------:R-:W4:Y:S02]  /*a000*/  @!P0 SYNCS.PHASECHK.TRANS64 P0, [R0+URZ], R3 ;  /* 0x00000003000085a7 */ /* 0x000f2400080010ff */
[----:B----4-:R-:W-:Y:S05]  /*a010*/  @!P0 BRA `(.L_x_265) ;  /* 0xfffffffc00f08947 */ /* 0x010fea000383ffff */
[----:B------:R-:W-:Y:S05]  /*a020*/  BRA `(.L_x_266) ;  /* 0xffffffc4001c7947 */ /* 0x000fea000383ffff */
.L_x_130:
[----:B--2---:R2:W4:Y:S02]  /*a030*/  SYNCS.PHASECHK.TRANS64.TRYWAIT P0, [R0+URZ+0x270], R3 ;  /* 0x00027003000075a7 */ /* 0x00452400080011ff */
[----:B----4-:R-:W-:Y:S05]  /*a040*/  @!P0 NANOSLEEP.SYNCS 0x989680 ;  /* 0x009896800000895d */ /* 0x010fea0003900000 */
[----:B------:R-:W4:Y:S02]  /*a050*/  @!P0 SYNCS.PHASECHK.TRANS64 P0, [R0+URZ+0x270], R3 ;  /* 0x00027003000085a7 */ /* 0x000f2400080010ff */
[----:B----4-:R-:W-:Y:S05]  /*a060*/  @!P0 BRA `(.L_x_130) ;  /* 0xfffffffc00f08947 */ /* 0x010fea000383ffff */
[----:B------:R-:W-:Y:S05]  /*a070*/  BRA `(.L_x_267) ;  /* 0xffffffc800007947 */ /* 0x000fea000383ffff */
.L_x_140:
[----:B-1----:R1:W3:Y:S02]  /*a080*/  SYNCS.PHASECHK.TRANS64.TRYWAIT P1, [R0+URZ+0x230], R5 ;  /* 0x00023005000075a7 */ /* 0x0022e400080211ff */
[----:B---3--:R-:W-:Y:S05]  /*a090*/  @!P1 NANOSLEEP.SYNCS 0x989680 ;  /* 0x009896800000995d */ /* 0x008fea0003900000 */
[----:B------:R-:W3:Y:S02]  /*a0a0*/  @!P1 SYNCS.PHASECHK.TRANS64 P1, [R0+URZ+0x230], R5 ;  /* 0x00023005000095a7 */ /* 0x000ee400080210ff */
[----:B---3--:R-:W-:Y:S05]  /*a0b0*/  @!P1 BRA `(.L_x_140) ;  /* 0xfffffffc00f09947 */ /* 0x008fea000383ffff */
[----:B------:R-:W-:Y:S05]  /*a0c0*/  BRA `(.L_x_139) ;  /* 0xffffffd400187947 */ /* 0x000fea000383ffff */
.L_x_142:
[----:B-1----:R1:W4:Y:S02]  /*a0d0*/  SYNCS.PHASECHK.TRANS64.TRYWAIT P0, [R76+URZ+0x290], R3 ;  /* 0x000290034c0075a7 */ /* 0x00232400080011ff */
[----:B----4-:R-:W-:Y:S05]  /*a0e0*/  @!P0 NANOSLEEP.SYNCS 0x989680 ;  /* 0x009896800000895d */ /* 0x010fea0003900000 */
[----:B------:R-:W4:Y:S02]  /*a0f0*/  @!P0 SYNCS.PHASECHK.TRANS64 P0, [R76+URZ+0x290], R3 ;  /* 0x000290034c0085a7 */ /* 0x000f2400080010ff */
[----:B----4-:R-:W-:Y:S05]  /*a100*/  @!P0 BRA `(.L_x_142) ;  /* 0xfffffffc00f08947 */ /* 0x010fea000383ffff */
[----:B------:R-:W-:Y:S05]  /*a110*/  BRA `(.L_x_141) ;  /* 0xffffffd400487947 */ /* 0x000fea000383ffff */
.L_x_153:
[----:B--2---:R2:W3:Y:S02]  /*a120*/  SYNCS.PHASECHK.TRANS64.TRYWAIT P0, [R2+URZ+0x230], R83 ;  /* 0x00023053020075a7 */ /* 0x0044e400080011ff */
[----:B---3--:R-:W-:Y:S05]  /*a130*/  @!P0 NANOSLEEP.SYNCS 0x989680 ;  /* 0x009896800000895d */ /* 0x008fea0003900000 */
[----:B------:R-:W3:Y:S02]  /*a140*/  @!P0 SYNCS.PHASECHK.TRANS64 P0, [R2+URZ+0x230], R83 ;  /* 0x00023053020085a7 */ /* 0x000ee400080010ff */
[----:B---3--:R-:W-:Y:S05]  /*a150*/  @!P0 BRA `(.L_x_153) ;  /* 0xfffffffc00f08947 */ /* 0x008fea000383ffff */
[----:B------:R-:W-:Y:S05]  /*a160*/  BRA `(.L_x_152) ;  /* 0xffffffdc006c7947 */ /* 0x000fea000383ffff */
        .weak           $__internal_0_$__cuda_sm10x_tcgen05_guardrail_trap_col_being_dealloced_not_returned_by_alloc
        .type           $__internal_0_$__cuda_sm10x_tcgen05_guardrail_trap_col_being_dealloced_not_returned_by_alloc,@function
        .size           $__internal_0_$__cuda_sm10x_tcgen05_guardrail_trap_col_being_dealloced_not_returned_by_alloc,($__internal_1_$__cuda_sm10x_tcgen05_guardrail_trap_phase_invalid_during_alloc - $__internal_0_$__cuda_sm10x_tcgen05_guardrail_trap_col_being_dealloced_not_returned_by_alloc)
$__internal_0_$__cuda_sm10x_tcgen05_guardrail_trap_col_being_dealloced_not_returned_by_alloc:
[----:B------:R-:W-:Y:S05]  /*a170*/  BPT.TRAP 0x1 ;  /* 0x000000040000795c */ /* 0x000fea0000300000 */
[----:B------:R-:W-:-:S04]  /*a180*/  HFMA2 R3, -RZ, RZ, 0, 0 ;  /* 0x00000000ff037431 */ /* 0x000fc800000001ff */
[----:B------:R-:W-:Y:S05]  /*a190*/  RET.REL.NODEC R2 `(_ZN7cutlass13device_kernelINS_4gemm6kernel13GemmUniversalIN4cute5tupleIJiiiiEEENS1_10collective13CollectiveMmaINS1_35MainloopSm100TmaUmmaWarpSpecializedILi35ELi2ELi4ENS5_IJNS4_1CILi2EEENSA_ILi1EEESC_EEEEENS5_IJNSA_ILi128EEENSA_ILi64EEENSA_ILi32EEEEEENS_10bfloat16_tENS5_IJlSC_lEEESJ_SK_NS4_8TiledMMAINS4_8MMA_AtomIJNS4_26SM100_MMA_F16BF16_2x1SM_SSISJ_SJ_fLi128ELi64ELNS4_4UMMA5MajorE0ELSP_0ELNSO_7ScaleInE0ELSQ_0EEEEEENS4_6LayoutINS5_IJSC_SC_SC_EEENS5_IJNSA_ILi0EEESV_SV_EEEEENS5_IJNS4_10UnderscoreESY_SY_EEEEENS4_18SM100_TMA_2SM_LOADENS4_14ComposedLayoutINS4_7SwizzleILi2ELi4ELi3EEENS4_18smem_ptr_flag_bitsILi16EEENST_INS5_IJNSA_ILi8EEESH_EEENS5_IJSH_SC_EEEEEEEvNS4_8identityES11_S1B_vS1C_EENS_8epilogue10collective18CollectiveEpilogueINS1E_23Sm100TmaWarpSpecializedILi3ELi2ELi16ELb1ELb0EEEJNS5_IJSG_SG_SH_EEENS5_IJNST_ISG_SC_EENST_INS5_IJNSA_ILi16EEESB_EEENS5_IJSC_SH_EEEEEEEESJ_SK_SJ_SK_NS1E_6fusion15FusionCallbacksIS1I_NS1Q_17LinearCombinationISJ_fSJ_fLNS_15FloatRoundStyleE2EEES1J_S1P_JEEENS4_5SM1004TMEM4LOAD26SM100_TMEM_LOAD_32dp32b16xENS4_13SM90_TMA_LOADENS12_INS13_ILi1ELi4ELi3EEES16_NST_INS5_IJS17_S1L_EEENS5_IJS1L_SC_EEEEEEENS4_39AutoVectorizingCopyWithAssumedAlignmentILi128EEENS4_14SM90_TMA_STOREES25_S27_S27_EEEvvEEEEvNT_6ParamsE) ;  /* 0xffffff5c02987950 */ /* 0x000fea0003c3ffff */
        .weak           $__internal_1_$__cuda_sm10x_tcgen05_guardrail_trap_phase_invalid_during_alloc
        .type           $__internal_1_$__cuda_sm10x_tcgen05_guardrail_trap_phase_invalid_during_alloc,@function
        .size           $__internal_1_$__cuda_sm10x_tcgen05_guardrail_trap_phase_invalid_during_alloc,($__internal_2_$__cuda_sm10x_tcgen05_guardrail_trap_unallocated_columns_being_dealloced - $__internal_1_$__cuda_sm10x_tcgen05_guardrail_trap_phase_invalid_during_alloc)
$__internal_1_$__cuda_sm10x_tcgen05_guardrail_trap_phase_invalid_during_alloc:
[----:B------:R-:W-:Y:S05]  /*a1a0*/  BPT.TRAP 0x1 ;  /* 0x000000040000795c */ /* 0x000fea0000300000 */
[----:B------:R-:W-:-:S04]  /*a1b0*/  MOV R3, 0x0 ;  /* 0x0000000000037802 */ /* 0x000fc80000000f00 */
[----:B------:R-:W-:Y:S05]  /*a1c0*/  RET.REL.NODEC R2 `(_ZN7cutlass13device_kernelINS_4gemm6kernel13GemmUniversalIN4cute5tupleIJiiiiEEENS1_10collective13CollectiveMmaINS1_35MainloopSm100TmaUmmaWarpSpecializedILi35ELi2ELi4ENS5_IJNS4_1CILi2EEENSA_ILi1EEESC_EEEEENS5_IJNSA_ILi128EEENSA_ILi64EEENSA_ILi32EEEEEENS_10bfloat16_tENS5_IJlSC_lEEESJ_SK_NS4_8TiledMMAINS4_8MMA_AtomIJNS4_26SM100_MMA_F16BF16_2x1SM_SSISJ_SJ_fLi128ELi64ELNS4_4UMMA5MajorE0ELSP_0ELNSO_7ScaleInE0ELSQ_0EEEEEENS4_6LayoutINS5_IJSC_SC_SC_EEENS5_IJNSA_ILi0EEESV_SV_EEEEENS5_IJNS4_10UnderscoreESY_SY_EEEEENS4_18SM100_TMA_2SM_LOADENS4_14ComposedLayoutINS4_7SwizzleILi2ELi4ELi3EEENS4_18smem_ptr_flag_bitsILi16EEENST_INS5_IJNSA_ILi8EEESH_EEENS5_IJSH_SC_EEEEEEEvNS4_8identityES11_S1B_vS1C_EENS_8epilogue10collective18CollectiveEpilogueINS1E_23Sm100TmaWarpSpecializedILi3ELi2ELi16ELb1ELb0EEEJNS5_IJSG_SG_SH_EEENS5_IJNST_ISG_SC_EENST_INS5_IJNSA_ILi16EEESB_EEENS5_IJSC_SH_EEEEEEEESJ_SK_SJ_SK_NS1E_6fusion15FusionCallbacksIS1I_NS1Q_17LinearCombinationISJ_fSJ_fLNS_15FloatRoundStyleE2EEES1J_S1P_JEEENS4_5SM1004TMEM4LOAD26SM100_TMEM_LOAD_32dp32b16xENS4_13SM90_TMA_LOADENS12_INS13_ILi1ELi4ELi3EEES16_NST_INS5_IJS17_S1L_EEENS5_IJS1L_SC_EEEEEEENS4_39AutoVectorizingCopyWithAssumedAlignmentILi128EEENS4_14SM90_TMA_STOREES25_S27_S27_EEEvvEEEEvNT_6ParamsE) ;  /* 0xffffff5c028c7950 */ /* 0x000fea0003c3ffff */
        .weak           $__internal_2_$__cuda_sm10x_tcgen05_guardrail_trap_unallocated_columns_being_dealloced
        .type           $__internal_2_$__cuda_sm10x_tcgen05_guardrail_trap_unallocated_columns_being_dealloced,@function
        .size           $__internal_2_$__cuda_sm10x_tcgen05_guardrail_trap_unallocated_columns_being_dealloced,(.L_x_269 - $__internal_2_$__cuda_sm10x_tcgen05_guardrail_trap_unallocated_columns_being_dealloced)
$__internal_2_$__cuda_sm10x_tcgen05_guardrail_trap_unallocated_columns_being_dealloced:
[----:B------:R-:W-:Y:S05]  /*a1d0*/  BPT.TRAP 0x1 ;  /* 0x000000040000795c */ /* 0x000fea0000300000 */
[----:B------:R-:W-:-:S04]  /*a1e0*/  HFMA2 R3, -RZ, RZ, 0, 0 ;  /* 0x00000000ff037431 */ /* 0x000fc800000001ff */
[----:B------:R-:W-:Y:S05]  /*a1f0*/  RET.REL.NODEC R2 `(_ZN7cutlass13device_kernelINS_4gemm6kernel13GemmUniversalIN4cute5tupleIJiiiiEEENS1_10collective13CollectiveMmaINS1_35MainloopSm100TmaUmmaWarpSpecializedILi35ELi2ELi4ENS5_IJNS4_1CILi2EEENSA_ILi1EEESC_EEEEENS5_IJNSA_ILi128EEENSA_ILi64EEENSA_ILi32EEEEEENS_10bfloat16_tENS5_IJlSC_lEEESJ_SK_NS4_8TiledMMAINS4_8MMA_AtomIJNS4_26SM100_MMA_F16BF16_2x1SM_SSISJ_SJ_fLi128ELi64ELNS4_4UMMA5MajorE0ELSP_0ELNSO_7ScaleInE0ELSQ_0EEEEEENS4_6LayoutINS5_IJSC_SC_SC_EEENS5_IJNSA_ILi0EEESV_SV_EEEEENS5_IJNS4_10UnderscoreESY_SY_EEEEENS4_18SM100_TMA_2SM_LOADENS4_14ComposedLayoutINS4_7SwizzleILi2ELi4ELi3EEENS4_18smem_ptr_flag_bitsILi16EEENST_INS5_IJNSA_ILi8EEESH_EEENS5_IJSH_SC_EEEEEEEvNS4_8identityES11_S1B_vS1C_EENS_8epilogue10collective18CollectiveEpilogueINS1E_23Sm100TmaWarpSpecializedILi3ELi2ELi16ELb1ELb0EEEJNS5_IJSG_SG_SH_EEENS5_IJNST_ISG_SC_EENST_INS5_IJNSA_ILi16EEESB_EEENS5_IJSC_SH_EEEEEEEESJ_SK_SJ_SK_NS1E_6fusion15FusionCallbacksIS1I_NS1Q_17LinearCombinationISJ_fSJ_fLNS_15FloatRoundStyleE2EEES1J_S1P_JEEENS4_5SM1004TMEM4LOAD26SM100_TMEM_LOAD_32dp32b16xENS4_13SM90_TMA_LOADENS12_INS13_ILi1ELi4ELi3EEES16_NST_INS5_IJS17_S1L_EEENS5_IJS1L_SC_EEEEEEENS4_39AutoVectorizingCopyWithAssumedAlignmentILi128EEENS4_14SM90_TMA_STOREES25_S27_S27_EEEvvEEEEvNT_6ParamsE) ;  /* 0xffffff5c02807950 */ /* 0x000fea0003c3ffff */
.L_x_268:
[----:B------:R-:W-:-:S00]  /*a200*/  BRA `(.L_x_268) ;  /* 0xfffffffc00fc7947 */ /* 0x000fc0000383ffff */
[----:B------:R-:W-:-:S00]  /*a210*/  NOP ;  /* 0x0000000000007918 */ /* 0x000fc00000000000 */
        /* <DEDUP_REMOVED lines=14> */
.L_x_269:


//--------------------- .nv.global.init           --------------------------
	.section	.nv.global.init,"aw",@progbits
.nv.global.init:
	.type		$str$27,@object
	.size		$str$27,($str$28 - $str$27)
$str$27:
        /*0000*/ 	.byte	0x28, 0x61, 0x64, 0x64, 0x72, 0x65, 0x73, 0x73, 0x20, 0x26, 0x20, 0x6d, 0x61, 0x73, 0x6b, 0x29
        /*0010*/ 	.byte	0x20, 0x3d, 0x3d, 0x20, 0x30, 0x00
	.type		$str$28,@object
	.size		$str$28,($str$26 - $str$28)
$str$28:
        /*0016*/ 	.byte	0x2f, 0x74, 0x6d, 0x70, 0x2f, 0x63, 0x75, 0x74, 0x6c, 0x61, 0x73, 0x73, 0x5f, 0x73, 0x77, 0x65
        /*0026*/ 	.byte	0x65, 0x70, 0x5f, 0x73, 0x72, 0x63, 0x2f, 0x69, 0x6e, 0x63, 0x6c, 0x75, 0x64, 0x65, 0x2f, 0x63
        /*0036*/ 	.byte	0x75, 0x74, 0x65, 0x2f, 0x70, 0x6f, 0x69, 0x6e, 0x74, 0x65, 0x72, 0x5f, 0x66, 0x6c, 0x61, 0x67
        /*0046*/ 	.byte	0x67, 0x65, 0x64, 0x2e, 0x68, 0x70, 0x70, 0x00
	.type		$str$26,@object
	.size		$str$26,($str$25 - $str$26)
$str$26:
        /*004e*/ 	.byte	0x2f, 0x74, 0x6d, 0x70, 0x2f, 0x63, 0x75, 0x74, 0x6c, 0x61, 0x73, 0x73, 0x5f, 0x73, 0x77, 0x65
        /*005e*/ 	.byte	0x65, 0x70, 0x5f, 0x73, 0x72, 0x63, 0x2f, 0x69, 0x6e, 0x63, 0x6c, 0x75, 0x64, 0x65, 0x2f, 0x63
        /*006e*/ 	.byte	0x75, 0x74, 0x65, 0x2f, 0x61, 0x74, 0x6f, 0x6d, 0x2f, 0x63, 0x6f, 0x70, 0x79, 0x5f, 0x74, 0x72
        /*007e*/ 	.byte	0x61, 0x69, 0x74, 0x73, 0x5f, 0x73, 0x6d, 0x31, 0x30, 0x30, 0x2e, 0x68, 0x70, 0x70, 0x00
	.type		$str$25,@object
	.size		$str$25,(__unnamed_1 - $str$25)
$str$25:
        /*008d*/ 	.byte	0x28, 0x28, 0x75, 0x69, 0x6e, 0x74, 0x33, 0x32, 0x5f, 0x74, 0x28, 0x74, 0x68, 0x72, 0x65, 0x61
        /*009d*/ 	.byte	0x64, 0x49, 0x64, 0x78, 0x2e, 0x78, 0x29, 0x20, 0x2f, 0x20, 0x33, 0x32, 0x29, 0x20, 0x25, 0x20
        /*00ad*/ 	.byte	0x34, 0x29, 0x20, 0x3d, 0x3d, 0x20, 0x28, 0x28, 0x28, 0x74, 0x6d, 0x65, 0x6d, 0x5f, 0x61, 0x64
        /*00bd*/ 	.byte	0x64, 0x72, 0x20, 0x3e, 0x3e, 0x20, 0x31, 0x36, 0x29, 0x20, 0x2f, 0x20, 0x33, 0x32, 0x29, 0x20
        /*00cd*/ 	.byte	0x25, 0x20, 0x34, 0x29, 0x00
	.type		__unnamed_1,@object
	.size		__unnamed_1,(__unnamed_2 - __unnamed_1)
__unnamed_1:
        /*00d2*/ 	.byte	0x61, 0x75, 0x74, 0x6f, 0x20, 0x63, 0x75, 0x74, 0x65, 0x3a, 0x3a, 0x61, 0x73, 0x5f, 0x70, 0x6f
        /* <DEDUP_REMOVED lines=24> */
        /*0262*/ 	.byte	0x43, 0x3c, 0x32, 0x30, 0x34, 0x38, 0x3e, 0x3e, 0x3e, 0x3e, 0x5d, 0x00
	.type		__unnamed_2,@object
	.size		__unnamed_2,(.L_2 - __unnamed_2)
__unnamed_2:
        /* <DEDUP_REMOVED lines=40> */
        /*04ee*/ 	.byte	0x3a, 0x3a, 0x43, 0x3c, 0x30, 0x3e, 0x3e, 0x3e, 0x3e, 0x5d, 0x00
.L_2:


//--------------------- .nv.shared._ZN7cutlass13device_kernelINS_4gemm6kernel13GemmUniversalIN4cute5tupleIJiiiiEEENS1_10collective13CollectiveMmaINS1_35MainloopSm100TmaUmmaWarpSpecializedILi35ELi2ELi4ENS5_IJNS4_1CILi2EEENSA_ILi1EEESC_EEEEENS5_IJNSA_ILi128EEENSA_ILi64EEENSA_ILi32EEEEEENS_10bfloat16_tENS5_IJlSC_lEEESJ_SK_NS4_8TiledMMAINS4_8MMA_AtomIJNS4_26SM100_MMA_F16BF16_2x1SM_SSISJ_SJ_fLi128ELi64ELNS4_4UMMA5MajorE0ELSP_0ELNSO_7ScaleInE0ELSQ_0EEEEEENS4_6LayoutINS5_IJSC_SC_SC_EEENS5_IJNSA_ILi0EEESV_SV_EEEEENS5_IJNS4_10UnderscoreESY_SY_EEEEENS4_18SM100_TMA_2SM_LOADENS4_14ComposedLayoutINS4_7SwizzleILi2ELi4ELi3EEENS4_18smem_ptr_flag_bitsILi16EEENST_INS5_IJNSA_ILi8EEESH_EEENS5_IJSH_SC_EEEEEEEvNS4_8identityES11_S1B_vS1C_EENS_8epilogue10collective18CollectiveEpilogueINS1E_23Sm100TmaWarpSpecializedILi3ELi2ELi16ELb1ELb0EEEJNS5_IJSG_SG_SH_EEENS5_IJNST_ISG_SC_EENST_INS5_IJNSA_ILi16EEESB_EEENS5_IJSC_SH_EEEEEEEESJ_SK_SJ_SK_NS1E_6fusion15FusionCallbacksIS1I_NS1Q_17LinearCombinationISJ_fSJ_fLNS_15FloatRoundStyleE2EEES1J_S1P_JEEENS4_5SM1004TMEM4LOAD26SM100_TMEM_LOAD_32dp32b16xENS4_13SM90_TMA_LOADENS12_INS13_ILi1ELi4ELi3EEES16_NST_INS5_IJS17_S1L_EEENS5_IJS1L_SC_EEEEEEENS4_39AutoVectorizingCopyWithAssumedAlignmentILi128EEENS4_14SM90_TMA_STOREES25_S27_S27_EEEvvEEEEvNT_6ParamsE --------------------------
	.section	.nv.shared._ZN7cutlass13device_kernelINS_4gemm6kernel13GemmUniversalIN4cute5tupleIJiiiiEEENS1_10collective13CollectiveMmaINS1_35MainloopSm100TmaUmmaWarpSpecializedILi35ELi2ELi4ENS5_IJNS4_1CILi2EEENSA_ILi1EEESC_EEEEENS5_IJNSA_ILi128EEENSA_ILi64EEENSA_ILi32EEEEEENS_10bfloat16_tENS5_IJlSC_lEEESJ_SK_NS4_8TiledMMAINS4_8MMA_AtomIJNS4_26SM100_MMA_F16BF16_2x1SM_SSISJ_SJ_fLi128ELi64ELNS4_4UMMA5MajorE0ELSP_0ELNSO_7ScaleInE0ELSQ_0EEEEEENS4_6LayoutINS5_IJSC_SC_SC_EEENS5_IJNSA_ILi0EEESV_SV_EEEEENS5_IJNS4_10UnderscoreESY_SY_EEEEENS4_18SM100_TMA_2SM_LOADENS4_14ComposedLayoutINS4_7SwizzleILi2ELi4ELi3EEENS4_18smem_ptr_flag_bitsILi16EEENST_INS5_IJNSA_ILi8EEESH_EEENS5_IJSH_SC_EEEEEEEvNS4_8identityES11_S1B_vS1C_EENS_8epilogue10collective18CollectiveEpilogueINS1E_23Sm100TmaWarpSpecializedILi3ELi2ELi16ELb1ELb0EEEJNS5_IJSG_SG_SH_EEENS5_IJNST_ISG_SC_EENST_INS5_IJNSA_ILi16EEESB_EEENS5_IJSC_SH_EEEEEEEESJ_SK_SJ_SK_NS1E_6fusion15FusionCallbacksIS1I_NS1Q_17LinearCombinationISJ_fSJ_fLNS_15FloatRoundStyleE2EEES1J_S1P_JEEENS4_5SM1004TMEM4LOAD26SM100_TMEM_LOAD_32dp32b16xENS4_13SM90_TMA_LOADENS12_INS13_ILi1ELi4ELi3EEES16_NST_INS5_IJS17_S1L_EEENS5_IJS1L_SC_EEEEEEENS4_39AutoVectorizingCopyWithAssumedAlignmentILi128EEENS4_14SM90_TMA_STOREES25_S27_S27_EEEvvEEEEvNT_6ParamsE,"aw",@nobits
	.sectionflags	@""
	.align	16
	.zero		1024


//--------------------- .nv.shared.reserved.0     --------------------------
	.section	.nv.shared.reserved.0,"aw",@nobits
	.weak		__nv_reservedSMEM_offset_0_alias
	.size		__nv_reservedSMEM_offset_0_alias, 0, 64
	.other		__nv_reservedSMEM_offset_0_alias,@"STO_CUDA_RESERVED_SHARED STV_DEFAULT"
__nv_reservedSMEM_offset_0_alias:
	.zero		0
.nv.shared.reserved.0:
	.zero		64
	.weak		__nv_reservedSMEM_tcgen05_partition
	.type		__nv_reservedSMEM_tcgen05_partition,@object
	.size		__nv_reservedSMEM_tcgen05_partition,(.L_0 - __nv_reservedSMEM_tcgen05_partition)
__nv_reservedSMEM_tcgen05_partition:
	.zero		32
.L_0:


//--------------------- .nv.global                --------------------------
	.section	.nv.global,"aw",@nobits
.nv.global:
	.type		_ZN40_INTERNAL_d6f7f734_4_k_cu_3916a714_289384cute1_E,@object
	.size		_ZN40_INTERNAL_d6f7f734_4_k_cu_3916a714_289384cute1_E,(_ZN40_INTERNAL_d6f7f734_4_k_cu_3916a714_289384cuda3std3__45__cpo6cbeginE - _ZN40_INTERNAL_d6f7f734_4_k_cu_3916a714_289384cute1_E)
_ZN40_INTERNAL_d6f7f734_4_k_cu_3916a714_289384cute1_E:
	.zero		1
	.type		_ZN40_INTERNAL_d6f7f734_4_k_cu_3916a714_289384cuda3std3__45__cpo6cbeginE,@object
	.size		_ZN40_INTERNAL_d6f7f734_4_k_cu_3916a714_289384cuda3std3__45__cpo6cbeginE,(_ZN40_INTERNAL_d6f7f734_4_k_cu_3916a714_289384cuda3std3__48in_placeE - _ZN40_INTERNAL_d6f7f734_4_k_cu_3916a714_289384cuda3std3__45__cpo6cbeginE)
_ZN40_INTERNAL_d6f7f734_4_k_cu_3916a714_289384cuda3std3__45__cpo6cbeginE:
	.zero		1
	.type		_ZN40_INTERNAL_d6f7f734_4_k_cu_3916a714_289384cuda3std3__48in_placeE,@object
	.size		_ZN40_INTERNAL_d6f7f734_4_k_cu_3916a714_289384cuda3std3__48in_placeE,(_ZN40_INTERNAL_d6f7f734_4_k_cu_3916a714_289384cuda3std6ranges3__45__cpo9iter_moveE - _ZN40_INTERNAL_d6f7f734_4_k_cu_3916a714_289384cuda3std3__48in_placeE)
_ZN40_INTERNAL_d6f7f734_4_k_cu_3916a714_289384cuda3std3__48in_placeE:
	.zero		1
	.type		_ZN40_INTERNAL_d6f7f734_4_k_cu_3916a714_289384cuda3std6ranges3__45__cpo9iter_moveE,@object
	.size		_ZN40_INTERNAL_d6f7f734_4_k_cu_3916a714_289384cuda3std6ranges3__45__cpo9iter_moveE,(_ZN40_INTERNAL_d6f7f734_4_k_cu_3916a714_289384cuda3std3__45__cpo5beginE - _ZN40_INTERNAL_d6f7f734_4_k_cu_3916a714_289384cuda3std6ranges3__45__cpo9iter_moveE)
_ZN40_INTERNAL_d6f7f734_4_k_cu_3916a714_289384cuda3std6ranges3__45__cpo9iter_moveE:
	.zero		1
	.type		_ZN40_INTERNAL_d6f7f734_4_k_cu_3916a714_289384cuda3std3__45__cpo5beginE,@object
	.size		_ZN40_INTERNAL_d6f7f734_4_k_cu_3916a714_289384cuda3std3__45__cpo5beginE,(_ZN40_INTERNAL_d6f7f734_4_k_cu_3916a714_289384cuda3std3__442_GLOBAL__N__d6f7f734_4_k_cu_3916a714_289386ignoreE - _ZN40_INTERNAL_d6f7f734_4_k_cu_3916a714_289384cuda3std3__45__cpo5beginE)
_ZN40_INTERNAL_d6f7f734_4_k_cu_3916a714_289384cuda3std3__45__cpo5beginE:
	.zero		1
	.type		_ZN40_INTERNAL_d6f7f734_4_k_cu_3916a714_289384cuda3std3__442_GLOBAL__N__d6f7f734_4_k_cu_3916a714_289386ignoreE,@object
	.size		_ZN40_INTERNAL_d6f7f734_4_k_cu_3916a714_289384cuda3std3__442_GLOBAL__N__d6f7f734_4_k_cu_3916a714_289386ignoreE,(_ZN40_INTERNAL_d6f7f734_4_k_cu_3916a714_289384cute7productE - _ZN40_INTERNAL_d6f7f734_4_k_cu_3916a714_289384cuda3std3__442_GLOBAL__N__d6f7f734_4_k_cu_3916a714_289386ignoreE)
_ZN40_INTERNAL_d6f7f734_4_k_cu_3916a714_289384cuda3std3__442_GLOBAL__N__d6f7f734_4_k_cu_3916a714_289386ignoreE:
	.zero		1
	.type		_ZN40_INTERNAL_d6f7f734_4_k_cu_3916a714_289384cute7productE,@object
	.size		_ZN40_INTERNAL_d6f7f734_4_k_cu_3916a714_289384cute7productE,(_ZN40_INTERNAL_d6f7f734_4_k_cu_3916a714_289384cuda3std3__45__cpo3endE - _ZN40_INTERNAL_d6f7f734_4_k_cu_3916a714_289384cute7productE)
_ZN40_INTERNAL_d6f7f734_4_k_cu_3916a714_289384cute7productE:
	.zero		1
	.type		_ZN40_INTERNAL_d6f7f734_4_k_cu_3916a714_289384cuda3std3__45__cpo3endE,@object
	.size		_ZN40_INTERNAL_d6f7f734_4_k_cu_3916a714_289384cuda3std3__45__cpo3endE,(_ZN40_INTERNAL_d6f7f734_4_k_cu_3916a714_289384cuda3std3__419piecewise_constructE - _ZN40_INTERNAL_d6f7f734_4_k_cu_3916a714_289384cuda3std3__45__cpo3endE)
_ZN40_INTERNAL_d6f7f734_4_k_cu_3916a714_289384cuda3std3__45__cpo3endE:
	.zero		1
	.type		_ZN40_INTERNAL_d6f7f734_4_k_cu_3916a714_289384cuda3std3__419piecewise_constructE,@object
	.size		_ZN40_INTERNAL_d6f7f734_4_k_cu_3916a714_289384cuda3std3__419piecewise_constructE,(_ZN40_INTERNAL_d6f7f734_4_k_cu_3916a714_289384cuda3std3__45__cpo4cendE - _ZN40_INTERNAL_d6f7f734_4_k_cu_3916a714_289384cuda3std3__419piecewise_constructE)
_ZN40_INTERNAL_d6f7f734_4_k_cu_3916a714_289384cuda3std3__419piecewise_constructE:
	.zero		1
	.type		_ZN40_INTERNAL_d6f7f734_4_k_cu_3916a714_289384cuda3std3__45__cpo4cendE,@object
	.size		_ZN40_INTERNAL_d6f7f734_4_k_cu_3916a714_289384cuda3std3__45__cpo4cendE,(_ZN40_INTERNAL_d6f7f734_4_k_cu_3916a714_289384cuda3std6ranges3__45__cpo4swapE - _ZN40_INTERNAL_d6f7f734_4_k_cu_3916a714_289384cuda3std3__45__cpo4cendE)
_ZN40_INTERNAL_d6f7f734_4_k_cu_3916a714_289384cuda3std3__45__cpo4cendE:
	.zero		1
	.type		_ZN40_INTERNAL_d6f7f734_4_k_cu_3916a714_289384cuda3std6ranges3__45__cpo4swapE,@object
	.size		_ZN40_INTERNAL_d6f7f734_4_k_cu_3916a714_289384cuda3std6ranges3__45__cpo4swapE,(.L_10 - _ZN40_INTERNAL_d6f7f734_4_k_cu_3916a714_289384cuda3std6ranges3__45__cpo4swapE)
_ZN40_INTERNAL_d6f7f734_4_k_cu_3916a714_289384cuda3std6ranges3__45__cpo4swapE:
	.zero		1
.L_10:


//--------------------- .nv.constant0._ZN7cutlass13device_kernelINS_4gemm6kernel13GemmUniversalIN4cute5tupleIJiiiiEEENS1_10collective13CollectiveMmaINS1_35MainloopSm100TmaUmmaWarpSpecializedILi35ELi2ELi4ENS5_IJNS4_1CILi2EEENSA_ILi1EEESC_EEEEENS5_IJNSA_ILi128EEENSA_ILi64EEENSA_ILi32EEEEEENS_10bfloat16_tENS5_IJlSC_lEEESJ_SK_NS4_8TiledMMAINS4_8MMA_AtomIJNS4_26SM100_MMA_F16BF16_2x1SM_SSISJ_SJ_fLi128ELi64ELNS4_4UMMA5MajorE0ELSP_0ELNSO_7ScaleInE0ELSQ_0EEEEEENS4_6LayoutINS5_IJSC_SC_SC_EEENS5_IJNSA_ILi0EEESV_SV_EEEEENS5_IJNS4_10UnderscoreESY_SY_EEEEENS4_18SM100_TMA_2SM_LOADENS4_14ComposedLayoutINS4_7SwizzleILi2ELi4ELi3EEENS4_18smem_ptr_flag_bitsILi16EEENST_INS5_IJNSA_ILi8EEESH_EEENS5_IJSH_SC_EEEEEEEvNS4_8identityES11_S1B_vS1C_EENS_8epilogue10collective18CollectiveEpilogueINS1E_23Sm100TmaWarpSpecializedILi3ELi2ELi16ELb1ELb0EEEJNS5_IJSG_SG_SH_EEENS5_IJNST_ISG_SC_EENST_INS5_IJNSA_ILi16EEESB_EEENS5_IJSC_SH_EEEEEEEESJ_SK_SJ_SK_NS1E_6fusion15FusionCallbacksIS1I_NS1Q_17LinearCombinationISJ_fSJ_fLNS_15FloatRoundStyleE2EEES1J_S1P_JEEENS4_5SM1004TMEM4LOAD26SM100_TMEM_LOAD_32dp32b16xENS4_13SM90_TMA_LOADENS12_INS13_ILi1ELi4ELi3EEES16_NST_INS5_IJS17_S1L_EEENS5_IJS1L_SC_EEEEEEENS4_39AutoVectorizingCopyWithAssumedAlignmentILi128EEENS4_14SM90_TMA_STOREES25_S27_S27_EEEvvEEEEvNT_6ParamsE --------------------------
	.section	.nv.constant0._ZN7cutlass13device_kernelINS_4gemm6kernel13GemmUniversalIN4cute5tupleIJiiiiEEENS1_10collective13CollectiveMmaINS1_35MainloopSm100TmaUmmaWarpSpecializedILi35ELi2ELi4ENS5_IJNS4_1CILi2EEENSA_ILi1EEESC_EEEEENS5_IJNSA_ILi128EEENSA_ILi64EEENSA_ILi32EEEEEENS_10bfloat16_tENS5_IJlSC_lEEESJ_SK_NS4_8TiledMMAINS4_8MMA_AtomIJNS4_26SM100_MMA_F16BF16_2x1SM_SSISJ_SJ_fLi128ELi64ELNS4_4UMMA5MajorE0ELSP_0ELNSO_7ScaleInE0ELSQ_0EEEEEENS4_6LayoutINS5_IJSC_SC_SC_EEENS5_IJNSA_ILi0EEESV_SV_EEEEENS5_IJNS4_10UnderscoreESY_SY_EEEEENS4_18SM100_TMA_2SM_LOADENS4_14ComposedLayoutINS4_7SwizzleILi2ELi4ELi3EEENS4_18smem_ptr_flag_bitsILi16EEENST_INS5_IJNSA_ILi8EEESH_EEENS5_IJSH_SC_EEEEEEEvNS4_8identityES11_S1B_vS1C_EENS_8epilogue10collective18CollectiveEpilogueINS1E_23Sm100TmaWarpSpecializedILi3ELi2ELi16ELb1ELb0EEEJNS5_IJSG_SG_SH_EEENS5_IJNST_ISG_SC_EENST_INS5_IJNSA_ILi16EEESB_EEENS5_IJSC_SH_EEEEEEEESJ_SK_SJ_SK_NS1E_6fusion15FusionCallbacksIS1I_NS1Q_17LinearCombinationISJ_fSJ_fLNS_15FloatRoundStyleE2EEES1J_S1P_JEEENS4_5SM1004TMEM4LOAD26SM100_TMEM_LOAD_32dp32b16xENS4_13SM90_TMA_LOADENS12_INS13_ILi1ELi4ELi3EEES16_NST_INS5_IJS17_S1L_EEENS5_IJS1L_SC_EEEEEEENS4_39AutoVectorizingCopyWithAssumedAlignmentILi128EEENS4_14SM90_TMA_STOREES25_S27_S27_EEEvvEEEEvNT_6ParamsE,"a",@progbits
	.sectionflags	@""
	.align	4
.nv.constant0._ZN7cutlass13device_kernelINS_4gemm6kernel13GemmUniversalIN4cute5tupleIJiiiiEEENS1_10collective13CollectiveMmaINS1_35MainloopSm100TmaUmmaWarpSpecializedILi35ELi2ELi4ENS5_IJNS4_1CILi2EEENSA_ILi1EEESC_EEEEENS5_IJNSA_ILi128EEENSA_ILi64EEENSA_ILi32EEEEEENS_10bfloat16_tENS5_IJlSC_lEEESJ_SK_NS4_8TiledMMAINS4_8MMA_AtomIJNS4_26SM100_MMA_F16BF16_2x1SM_SSISJ_SJ_fLi128ELi64ELNS4_4UMMA5MajorE0ELSP_0ELNSO_7ScaleInE0ELSQ_0EEEEEENS4_6LayoutINS5_IJSC_SC_SC_EEENS5_IJNSA_ILi0EEESV_SV_EEEEENS5_IJNS4_10UnderscoreESY_SY_EEEEENS4_18SM100_TMA_2SM_LOADENS4_14ComposedLayoutINS4_7SwizzleILi2ELi4ELi3EEENS4_18smem_ptr_flag_bitsILi16EEENST_INS5_IJNSA_ILi8EEESH_EEENS5_IJSH_SC_EEEEEEEvNS4_8identityES11_S1B_vS1C_EENS_8epilogue10collective18CollectiveEpilogueINS1E_23Sm100TmaWarpSpecializedILi3ELi2ELi16ELb1ELb0EEEJNS5_IJSG_SG_SH_EEENS5_IJNST_ISG_SC_EENST_INS5_IJNSA_ILi16EEESB_EEENS5_IJSC_SH_EEEEEEEESJ_SK_SJ_SK_NS1E_6fusion15FusionCallbacksIS1I_NS1Q_17LinearCombinationISJ_fSJ_fLNS_15FloatRoundStyleE2EEES1J_S1P_JEEENS4_5SM1004TMEM4LOAD26SM100_TMEM_LOAD_32dp32b16xENS4_13SM90_TMA_LOADENS12_INS13_ILi1ELi4ELi3EEES16_NST_INS5_IJS17_S1L_EEENS5_IJS1L_SC_EEEEEEENS4_39AutoVectorizingCopyWithAssumedAlignmentILi128EEENS4_14SM90_TMA_STOREES25_S27_S27_EEEvvEEEEvNT_6ParamsE:
	.zero		2944


//--------------------- SYMBOLS --------------------------

	.type		.nv.reservedSmem.offset0,@object
	.size		.nv.reservedSmem.offset0,0x4
	.type		.nv.reservedSmem.cap,@object
	.size		.nv.reservedSmem.cap,0x4
	.type		__assertfail,@function
